//
// Generated by NVIDIA NVVM Compiler
//
// Compiler Build ID: CL-36424714
// Cuda compilation tools, release 13.0, V13.0.88
// Based on NVVM 20.0.0
//

.version 9.0
.target sm_100
.address_size 64

	// .globl	_Z6kernelP6uchar4yiii

.visible .entry _Z6kernelP6uchar4yiii(
	.param .u64 .ptr .align 1 _Z6kernelP6uchar4yiii_param_0,
	.param .u64 _Z6kernelP6uchar4yiii_param_1,
	.param .u32 _Z6kernelP6uchar4yiii_param_2,
	.param .u32 _Z6kernelP6uchar4yiii_param_3,
	.param .u32 _Z6kernelP6uchar4yiii_param_4
)
{
	.local .align 16 .b8 	__local_depot0[1536];
	.reg .b64 	%SP;
	.reg .b64 	%SPL;
	.reg .pred 	%p<45>;
	.reg .b16 	%rs<198>;
	.reg .b32 	%r<272>;
	.reg .b32 	%f<17>;
	.reg .b64 	%rd<156>;

	mov.u64 	%SPL, __local_depot0;
	ld.param.u64 	%rd6, [_Z6kernelP6uchar4yiii_param_1];
	ld.param.u32 	%r94, [_Z6kernelP6uchar4yiii_param_2];
	ld.param.u32 	%r95, [_Z6kernelP6uchar4yiii_param_3];
	ld.param.u32 	%r96, [_Z6kernelP6uchar4yiii_param_4];
	add.u64 	%rd1, %SPL, 0;
	mov.u32 	%r97, %ntid.x;
	mov.u32 	%r98, %ctaid.x;
	mov.u32 	%r99, %tid.x;
	mad.lo.s32 	%r1, %r97, %r98, %r99;
	mov.u32 	%r100, %ntid.y;
	mov.u32 	%r101, %ctaid.y;
	mov.u32 	%r102, %tid.y;
	mad.lo.s32 	%r253, %r100, %r101, %r102;
	mov.u32 	%r103, %nctaid.x;
	mul.lo.s32 	%r3, %r97, %r103;
	setp.ge.s32 	%p1, %r253, %r95;
	@%p1 bra 	$L__BB0_62;
	add.s32 	%r4, %r94, -1;
$L__BB0_2:
	setp.ge.s32 	%p2, %r1, %r94;
	@%p2 bra 	$L__BB0_61;
	sub.s32 	%r105, %r253, %r96;
	max.s32 	%r6, %r105, 0;
	add.s32 	%r106, %r253, %r96;
	add.s32 	%r107, %r95, -1;
	min.s32 	%r7, %r107, %r106;
	mov.b32 	%r254, 0;
	mov.u32 	%r255, %r1;
$L__BB0_4:
	setp.lt.s32 	%p3, %r7, %r6;
	sub.s32 	%r108, %r255, %r96;
	max.s32 	%r10, %r108, 0;
	add.s32 	%r109, %r255, %r96;
	min.s32 	%r11, %r4, %r109;
	mov.b32 	%r110, 0;
	st.local.v4.b32 	[%rd1], {%r110, %r110, %r110, %r110};
	st.local.v4.b32 	[%rd1+512], {%r110, %r110, %r110, %r110};
	st.local.v4.b32 	[%rd1+1024], {%r110, %r110, %r110, %r110};
	st.local.v4.b32 	[%rd1+16], {%r110, %r110, %r110, %r110};
	st.local.v4.b32 	[%rd1+528], {%r110, %r110, %r110, %r110};
	st.local.v4.b32 	[%rd1+1040], {%r110, %r110, %r110, %r110};
	st.local.v4.b32 	[%rd1+32], {%r110, %r110, %r110, %r110};
	st.local.v4.b32 	[%rd1+544], {%r110, %r110, %r110, %r110};
	st.local.v4.b32 	[%rd1+1056], {%r110, %r110, %r110, %r110};
	st.local.v4.b32 	[%rd1+48], {%r110, %r110, %r110, %r110};
	st.local.v4.b32 	[%rd1+560], {%r110, %r110, %r110, %r110};
	st.local.v4.b32 	[%rd1+1072], {%r110, %r110, %r110, %r110};
	st.local.v4.b32 	[%rd1+64], {%r110, %r110, %r110, %r110};
	st.local.v4.b32 	[%rd1+576], {%r110, %r110, %r110, %r110};
	st.local.v4.b32 	[%rd1+1088], {%r110, %r110, %r110, %r110};
	st.local.v4.b32 	[%rd1+80], {%r110, %r110, %r110, %r110};
	st.local.v4.b32 	[%rd1+592], {%r110, %r110, %r110, %r110};
	st.local.v4.b32 	[%rd1+1104], {%r110, %r110, %r110, %r110};
	st.local.v4.b32 	[%rd1+96], {%r110, %r110, %r110, %r110};
	st.local.v4.b32 	[%rd1+608], {%r110, %r110, %r110, %r110};
	st.local.v4.b32 	[%rd1+1120], {%r110, %r110, %r110, %r110};
	st.local.v4.b32 	[%rd1+112], {%r110, %r110, %r110, %r110};
	st.local.v4.b32 	[%rd1+624], {%r110, %r110, %r110, %r110};
	st.local.v4.b32 	[%rd1+1136], {%r110, %r110, %r110, %r110};
	st.local.v4.b32 	[%rd1+128], {%r110, %r110, %r110, %r110};
	st.local.v4.b32 	[%rd1+640], {%r110, %r110, %r110, %r110};
	st.local.v4.b32 	[%rd1+1152], {%r110, %r110, %r110, %r110};
	st.local.v4.b32 	[%rd1+144], {%r110, %r110, %r110, %r110};
	st.local.v4.b32 	[%rd1+656], {%r110, %r110, %r110, %r110};
	st.local.v4.b32 	[%rd1+1168], {%r110, %r110, %r110, %r110};
	st.local.v4.b32 	[%rd1+160], {%r110, %r110, %r110, %r110};
	st.local.v4.b32 	[%rd1+672], {%r110, %r110, %r110, %r110};
	st.local.v4.b32 	[%rd1+1184], {%r110, %r110, %r110, %r110};
	st.local.v4.b32 	[%rd1+176], {%r110, %r110, %r110, %r110};
	st.local.v4.b32 	[%rd1+688], {%r110, %r110, %r110, %r110};
	st.local.v4.b32 	[%rd1+1200], {%r110, %r110, %r110, %r110};
	st.local.v4.b32 	[%rd1+192], {%r110, %r110, %r110, %r110};
	st.local.v4.b32 	[%rd1+704], {%r110, %r110, %r110, %r110};
	st.local.v4.b32 	[%rd1+1216], {%r110, %r110, %r110, %r110};
	st.local.v4.b32 	[%rd1+208], {%r110, %r110, %r110, %r110};
	st.local.v4.b32 	[%rd1+720], {%r110, %r110, %r110, %r110};
	st.local.v4.b32 	[%rd1+1232], {%r110, %r110, %r110, %r110};
	st.local.v4.b32 	[%rd1+224], {%r110, %r110, %r110, %r110};
	st.local.v4.b32 	[%rd1+736], {%r110, %r110, %r110, %r110};
	st.local.v4.b32 	[%rd1+1248], {%r110, %r110, %r110, %r110};
	st.local.v4.b32 	[%rd1+240], {%r110, %r110, %r110, %r110};
	st.local.v4.b32 	[%rd1+752], {%r110, %r110, %r110, %r110};
	st.local.v4.b32 	[%rd1+1264], {%r110, %r110, %r110, %r110};
	st.local.v4.b32 	[%rd1+256], {%r110, %r110, %r110, %r110};
	st.local.v4.b32 	[%rd1+768], {%r110, %r110, %r110, %r110};
	st.local.v4.b32 	[%rd1+1280], {%r110, %r110, %r110, %r110};
	st.local.v4.b32 	[%rd1+272], {%r110, %r110, %r110, %r110};
	st.local.v4.b32 	[%rd1+784], {%r110, %r110, %r110, %r110};
	st.local.v4.b32 	[%rd1+1296], {%r110, %r110, %r110, %r110};
	st.local.v4.b32 	[%rd1+288], {%r110, %r110, %r110, %r110};
	st.local.v4.b32 	[%rd1+800], {%r110, %r110, %r110, %r110};
	st.local.v4.b32 	[%rd1+1312], {%r110, %r110, %r110, %r110};
	st.local.v4.b32 	[%rd1+304], {%r110, %r110, %r110, %r110};
	st.local.v4.b32 	[%rd1+816], {%r110, %r110, %r110, %r110};
	st.local.v4.b32 	[%rd1+1328], {%r110, %r110, %r110, %r110};
	st.local.v4.b32 	[%rd1+320], {%r110, %r110, %r110, %r110};
	st.local.v4.b32 	[%rd1+832], {%r110, %r110, %r110, %r110};
	st.local.v4.b32 	[%rd1+1344], {%r110, %r110, %r110, %r110};
	st.local.v4.b32 	[%rd1+336], {%r110, %r110, %r110, %r110};
	st.local.v4.b32 	[%rd1+848], {%r110, %r110, %r110, %r110};
	st.local.v4.b32 	[%rd1+1360], {%r110, %r110, %r110, %r110};
	st.local.v4.b32 	[%rd1+352], {%r110, %r110, %r110, %r110};
	st.local.v4.b32 	[%rd1+864], {%r110, %r110, %r110, %r110};
	st.local.v4.b32 	[%rd1+1376], {%r110, %r110, %r110, %r110};
	st.local.v4.b32 	[%rd1+368], {%r110, %r110, %r110, %r110};
	st.local.v4.b32 	[%rd1+880], {%r110, %r110, %r110, %r110};
	st.local.v4.b32 	[%rd1+1392], {%r110, %r110, %r110, %r110};
	st.local.v4.b32 	[%rd1+384], {%r110, %r110, %r110, %r110};
	st.local.v4.b32 	[%rd1+896], {%r110, %r110, %r110, %r110};
	st.local.v4.b32 	[%rd1+1408], {%r110, %r110, %r110, %r110};
	st.local.v4.b32 	[%rd1+400], {%r110, %r110, %r110, %r110};
	st.local.v4.b32 	[%rd1+912], {%r110, %r110, %r110, %r110};
	st.local.v4.b32 	[%rd1+1424], {%r110, %r110, %r110, %r110};
	st.local.v4.b32 	[%rd1+416], {%r110, %r110, %r110, %r110};
	st.local.v4.b32 	[%rd1+928], {%r110, %r110, %r110, %r110};
	st.local.v4.b32 	[%rd1+1440], {%r110, %r110, %r110, %r110};
	st.local.v4.b32 	[%rd1+432], {%r110, %r110, %r110, %r110};
	st.local.v4.b32 	[%rd1+944], {%r110, %r110, %r110, %r110};
	st.local.v4.b32 	[%rd1+1456], {%r110, %r110, %r110, %r110};
	st.local.v4.b32 	[%rd1+448], {%r110, %r110, %r110, %r110};
	st.local.v4.b32 	[%rd1+960], {%r110, %r110, %r110, %r110};
	st.local.v4.b32 	[%rd1+1472], {%r110, %r110, %r110, %r110};
	st.local.v4.b32 	[%rd1+464], {%r110, %r110, %r110, %r110};
	st.local.v4.b32 	[%rd1+976], {%r110, %r110, %r110, %r110};
	st.local.v4.b32 	[%rd1+1488], {%r110, %r110, %r110, %r110};
	st.local.v4.b32 	[%rd1+480], {%r110, %r110, %r110, %r110};
	st.local.v4.b32 	[%rd1+992], {%r110, %r110, %r110, %r110};
	st.local.v4.b32 	[%rd1+1504], {%r110, %r110, %r110, %r110};
	st.local.v4.b32 	[%rd1+496], {%r110, %r110, %r110, %r110};
	st.local.v4.b32 	[%rd1+1008], {%r110, %r110, %r110, %r110};
	st.local.v4.b32 	[%rd1+1520], {%r110, %r110, %r110, %r110};
	mov.b16 	%rs9, 0;
	@%p3 bra 	$L__BB0_21;
	mul.lo.s32 	%r111, %r3, %r254;
	add.s32 	%r112, %r1, %r96;
	add.s32 	%r113, %r112, %r111;
	min.s32 	%r114, %r113, %r4;
	sub.s32 	%r115, %r1, %r96;
	add.s32 	%r116, %r115, %r111;
	max.s32 	%r117, %r116, 0;
	sub.s32 	%r16, %r114, %r117;
	add.s32 	%r118, %r16, 1;
	and.b32  	%r12, %r118, 7;
	and.b32  	%r13, %r118, 3;
	and.b32  	%r14, %r118, 1;
	and.b32  	%r119, %r118, -8;
	neg.s32 	%r15, %r119;
	mov.u32 	%r256, %r6;
$L__BB0_6:
	setp.lt.s32 	%p4, %r11, %r10;
	@%p4 bra 	$L__BB0_19;
	setp.lt.u32 	%p5, %r16, 7;
	cvt.rn.f32.u32 	%f1, %r256;
	mov.u32 	%r260, %r10;
	@%p5 bra 	$L__BB0_10;
	mov.u32 	%r257, %r15;
	mov.u32 	%r260, %r10;
$L__BB0_9:
	.pragma "nounroll";
	cvt.rn.f32.u32 	%f2, %r260;
	tex.2d.v4.u32.f32 	{%r124, %r125, %r126, %r127}, [%rd6, {%f2, %f1}];
	shl.b32 	%r128, %r124, 1;
	cvt.u64.u32 	%rd8, %r128;
	and.b64  	%rd9, %rd8, 510;
	add.s64 	%rd10, %rd1, %rd9;
	ld.local.u16 	%rs54, [%rd10];
	add.s16 	%rs55, %rs54, 1;
	st.local.u16 	[%rd10], %rs55;
	shl.b32 	%r129, %r125, 1;
	cvt.u64.u32 	%rd11, %r129;
	and.b64  	%rd12, %rd11, 510;
	add.s64 	%rd13, %rd1, %rd12;
	ld.local.u16 	%rs56, [%rd13+512];
	add.s16 	%rs57, %rs56, 1;
	st.local.u16 	[%rd13+512], %rs57;
	shl.b32 	%r130, %r126, 1;
	cvt.u64.u32 	%rd14, %r130;
	and.b64  	%rd15, %rd14, 510;
	add.s64 	%rd16, %rd1, %rd15;
	ld.local.u16 	%rs58, [%rd16+1024];
	add.s16 	%rs59, %rs58, 1;
	st.local.u16 	[%rd16+1024], %rs59;
	add.s32 	%r131, %r260, 1;
	cvt.rn.f32.u32 	%f3, %r131;
	tex.2d.v4.u32.f32 	{%r132, %r133, %r134, %r135}, [%rd6, {%f3, %f1}];
	shl.b32 	%r136, %r132, 1;
	cvt.u64.u32 	%rd17, %r136;
	and.b64  	%rd18, %rd17, 510;
	add.s64 	%rd19, %rd1, %rd18;
	ld.local.u16 	%rs60, [%rd19];
	add.s16 	%rs61, %rs60, 1;
	st.local.u16 	[%rd19], %rs61;
	shl.b32 	%r137, %r133, 1;
	cvt.u64.u32 	%rd20, %r137;
	and.b64  	%rd21, %rd20, 510;
	add.s64 	%rd22, %rd1, %rd21;
	ld.local.u16 	%rs62, [%rd22+512];
	add.s16 	%rs63, %rs62, 1;
	st.local.u16 	[%rd22+512], %rs63;
	shl.b32 	%r138, %r134, 1;
	cvt.u64.u32 	%rd23, %r138;
	and.b64  	%rd24, %rd23, 510;
	add.s64 	%rd25, %rd1, %rd24;
	ld.local.u16 	%rs64, [%rd25+1024];
	add.s16 	%rs65, %rs64, 1;
	st.local.u16 	[%rd25+1024], %rs65;
	add.s32 	%r139, %r260, 2;
	cvt.rn.f32.u32 	%f4, %r139;
	tex.2d.v4.u32.f32 	{%r140, %r141, %r142, %r143}, [%rd6, {%f4, %f1}];
	shl.b32 	%r144, %r140, 1;
	cvt.u64.u32 	%rd26, %r144;
	and.b64  	%rd27, %rd26, 510;
	add.s64 	%rd28, %rd1, %rd27;
	ld.local.u16 	%rs66, [%rd28];
	add.s16 	%rs67, %rs66, 1;
	st.local.u16 	[%rd28], %rs67;
	shl.b32 	%r145, %r141, 1;
	cvt.u64.u32 	%rd29, %r145;
	and.b64  	%rd30, %rd29, 510;
	add.s64 	%rd31, %rd1, %rd30;
	ld.local.u16 	%rs68, [%rd31+512];
	add.s16 	%rs69, %rs68, 1;
	st.local.u16 	[%rd31+512], %rs69;
	shl.b32 	%r146, %r142, 1;
	cvt.u64.u32 	%rd32, %r146;
	and.b64  	%rd33, %rd32, 510;
	add.s64 	%rd34, %rd1, %rd33;
	ld.local.u16 	%rs70, [%rd34+1024];
	add.s16 	%rs71, %rs70, 1;
	st.local.u16 	[%rd34+1024], %rs71;
	add.s32 	%r147, %r260, 3;
	cvt.rn.f32.u32 	%f5, %r147;
	tex.2d.v4.u32.f32 	{%r148, %r149, %r150, %r151}, [%rd6, {%f5, %f1}];
	shl.b32 	%r152, %r148, 1;
	cvt.u64.u32 	%rd35, %r152;
	and.b64  	%rd36, %rd35, 510;
	add.s64 	%rd37, %rd1, %rd36;
	ld.local.u16 	%rs72, [%rd37];
	add.s16 	%rs73, %rs72, 1;
	st.local.u16 	[%rd37], %rs73;
	shl.b32 	%r153, %r149, 1;
	cvt.u64.u32 	%rd38, %r153;
	and.b64  	%rd39, %rd38, 510;
	add.s64 	%rd40, %rd1, %rd39;
	ld.local.u16 	%rs74, [%rd40+512];
	add.s16 	%rs75, %rs74, 1;
	st.local.u16 	[%rd40+512], %rs75;
	shl.b32 	%r154, %r150, 1;
	cvt.u64.u32 	%rd41, %r154;
	and.b64  	%rd42, %rd41, 510;
	add.s64 	%rd43, %rd1, %rd42;
	ld.local.u16 	%rs76, [%rd43+1024];
	add.s16 	%rs77, %rs76, 1;
	st.local.u16 	[%rd43+1024], %rs77;
	add.s32 	%r155, %r260, 4;
	cvt.rn.f32.u32 	%f6, %r155;
	tex.2d.v4.u32.f32 	{%r156, %r157, %r158, %r159}, [%rd6, {%f6, %f1}];
	shl.b32 	%r160, %r156, 1;
	cvt.u64.u32 	%rd44, %r160;
	and.b64  	%rd45, %rd44, 510;
	add.s64 	%rd46, %rd1, %rd45;
	ld.local.u16 	%rs78, [%rd46];
	add.s16 	%rs79, %rs78, 1;
	st.local.u16 	[%rd46], %rs79;
	shl.b32 	%r161, %r157, 1;
	cvt.u64.u32 	%rd47, %r161;
	and.b64  	%rd48, %rd47, 510;
	add.s64 	%rd49, %rd1, %rd48;
	ld.local.u16 	%rs80, [%rd49+512];
	add.s16 	%rs81, %rs80, 1;
	st.local.u16 	[%rd49+512], %rs81;
	shl.b32 	%r162, %r158, 1;
	cvt.u64.u32 	%rd50, %r162;
	and.b64  	%rd51, %rd50, 510;
	add.s64 	%rd52, %rd1, %rd51;
	ld.local.u16 	%rs82, [%rd52+1024];
	add.s16 	%rs83, %rs82, 1;
	st.local.u16 	[%rd52+1024], %rs83;
	add.s32 	%r163, %r260, 5;
	cvt.rn.f32.u32 	%f7, %r163;
	tex.2d.v4.u32.f32 	{%r164, %r165, %r166, %r167}, [%rd6, {%f7, %f1}];
	shl.b32 	%r168, %r164, 1;
	cvt.u64.u32 	%rd53, %r168;
	and.b64  	%rd54, %rd53, 510;
	add.s64 	%rd55, %rd1, %rd54;
	ld.local.u16 	%rs84, [%rd55];
	add.s16 	%rs85, %rs84, 1;
	st.local.u16 	[%rd55], %rs85;
	shl.b32 	%r169, %r165, 1;
	cvt.u64.u32 	%rd56, %r169;
	and.b64  	%rd57, %rd56, 510;
	add.s64 	%rd58, %rd1, %rd57;
	ld.local.u16 	%rs86, [%rd58+512];
	add.s16 	%rs87, %rs86, 1;
	st.local.u16 	[%rd58+512], %rs87;
	shl.b32 	%r170, %r166, 1;
	cvt.u64.u32 	%rd59, %r170;
	and.b64  	%rd60, %rd59, 510;
	add.s64 	%rd61, %rd1, %rd60;
	ld.local.u16 	%rs88, [%rd61+1024];
	add.s16 	%rs89, %rs88, 1;
	st.local.u16 	[%rd61+1024], %rs89;
	add.s32 	%r171, %r260, 6;
	cvt.rn.f32.u32 	%f8, %r171;
	tex.2d.v4.u32.f32 	{%r172, %r173, %r174, %r175}, [%rd6, {%f8, %f1}];
	shl.b32 	%r176, %r172, 1;
	cvt.u64.u32 	%rd62, %r176;
	and.b64  	%rd63, %rd62, 510;
	add.s64 	%rd64, %rd1, %rd63;
	ld.local.u16 	%rs90, [%rd64];
	add.s16 	%rs91, %rs90, 1;
	st.local.u16 	[%rd64], %rs91;
	shl.b32 	%r177, %r173, 1;
	cvt.u64.u32 	%rd65, %r177;
	and.b64  	%rd66, %rd65, 510;
	add.s64 	%rd67, %rd1, %rd66;
	ld.local.u16 	%rs92, [%rd67+512];
	add.s16 	%rs93, %rs92, 1;
	st.local.u16 	[%rd67+512], %rs93;
	shl.b32 	%r178, %r174, 1;
	cvt.u64.u32 	%rd68, %r178;
	and.b64  	%rd69, %rd68, 510;
	add.s64 	%rd70, %rd1, %rd69;
	ld.local.u16 	%rs94, [%rd70+1024];
	add.s16 	%rs95, %rs94, 1;
	st.local.u16 	[%rd70+1024], %rs95;
	add.s32 	%r179, %r260, 7;
	cvt.rn.f32.u32 	%f9, %r179;
	tex.2d.v4.u32.f32 	{%r20, %r21, %r22, %r265}, [%rd6, {%f9, %f1}];
	shl.b32 	%r180, %r20, 1;
	cvt.u64.u32 	%rd71, %r180;
	and.b64  	%rd72, %rd71, 510;
	add.s64 	%rd73, %rd1, %rd72;
	ld.local.u16 	%rs96, [%rd73];
	add.s16 	%rs97, %rs96, 1;
	st.local.u16 	[%rd73], %rs97;
	shl.b32 	%r181, %r21, 1;
	cvt.u64.u32 	%rd74, %r181;
	and.b64  	%rd75, %rd74, 510;
	add.s64 	%rd76, %rd1, %rd75;
	ld.local.u16 	%rs98, [%rd76+512];
	add.s16 	%rs99, %rs98, 1;
	st.local.u16 	[%rd76+512], %rs99;
	shl.b32 	%r182, %r22, 1;
	cvt.u64.u32 	%rd77, %r182;
	and.b64  	%rd78, %rd77, 510;
	add.s64 	%rd79, %rd1, %rd78;
	ld.local.u16 	%rs100, [%rd79+1024];
	add.s16 	%rs101, %rs100, 1;
	st.local.u16 	[%rd79+1024], %rs101;
	add.s32 	%r260, %r260, 8;
	add.s32 	%r257, %r257, 8;
	setp.ne.s32 	%p6, %r257, 0;
	@%p6 bra 	$L__BB0_9;
$L__BB0_10:
	setp.eq.s32 	%p7, %r12, 0;
	@%p7 bra 	$L__BB0_18;
	add.s32 	%r187, %r12, -1;
	setp.lt.u32 	%p8, %r187, 3;
	@%p8 bra 	$L__BB0_13;
	cvt.rn.f32.u32 	%f10, %r260;
	tex.2d.v4.u32.f32 	{%r188, %r189, %r190, %r191}, [%rd6, {%f10, %f1}];
	shl.b32 	%r192, %r188, 1;
	cvt.u64.u32 	%rd80, %r192;
	and.b64  	%rd81, %rd80, 510;
	add.s64 	%rd82, %rd1, %rd81;
	ld.local.u16 	%rs102, [%rd82];
	add.s16 	%rs103, %rs102, 1;
	st.local.u16 	[%rd82], %rs103;
	shl.b32 	%r193, %r189, 1;
	cvt.u64.u32 	%rd83, %r193;
	and.b64  	%rd84, %rd83, 510;
	add.s64 	%rd85, %rd1, %rd84;
	ld.local.u16 	%rs104, [%rd85+512];
	add.s16 	%rs105, %rs104, 1;
	st.local.u16 	[%rd85+512], %rs105;
	shl.b32 	%r194, %r190, 1;
	cvt.u64.u32 	%rd86, %r194;
	and.b64  	%rd87, %rd86, 510;
	add.s64 	%rd88, %rd1, %rd87;
	ld.local.u16 	%rs106, [%rd88+1024];
	add.s16 	%rs107, %rs106, 1;
	st.local.u16 	[%rd88+1024], %rs107;
	add.s32 	%r195, %r260, 1;
	cvt.rn.f32.u32 	%f11, %r195;
	tex.2d.v4.u32.f32 	{%r196, %r197, %r198, %r199}, [%rd6, {%f11, %f1}];
	shl.b32 	%r200, %r196, 1;
	cvt.u64.u32 	%rd89, %r200;
	and.b64  	%rd90, %rd89, 510;
	add.s64 	%rd91, %rd1, %rd90;
	ld.local.u16 	%rs108, [%rd91];
	add.s16 	%rs109, %rs108, 1;
	st.local.u16 	[%rd91], %rs109;
	shl.b32 	%r201, %r197, 1;
	cvt.u64.u32 	%rd92, %r201;
	and.b64  	%rd93, %rd92, 510;
	add.s64 	%rd94, %rd1, %rd93;
	ld.local.u16 	%rs110, [%rd94+512];
	add.s16 	%rs111, %rs110, 1;
	st.local.u16 	[%rd94+512], %rs111;
	shl.b32 	%r202, %r198, 1;
	cvt.u64.u32 	%rd95, %r202;
	and.b64  	%rd96, %rd95, 510;
	add.s64 	%rd97, %rd1, %rd96;
	ld.local.u16 	%rs112, [%rd97+1024];
	add.s16 	%rs113, %rs112, 1;
	st.local.u16 	[%rd97+1024], %rs113;
	add.s32 	%r203, %r260, 2;
	cvt.rn.f32.u32 	%f12, %r203;
	tex.2d.v4.u32.f32 	{%r204, %r205, %r206, %r207}, [%rd6, {%f12, %f1}];
	shl.b32 	%r208, %r204, 1;
	cvt.u64.u32 	%rd98, %r208;
	and.b64  	%rd99, %rd98, 510;
	add.s64 	%rd100, %rd1, %rd99;
	ld.local.u16 	%rs114, [%rd100];
	add.s16 	%rs115, %rs114, 1;
	st.local.u16 	[%rd100], %rs115;
	shl.b32 	%r209, %r205, 1;
	cvt.u64.u32 	%rd101, %r209;
	and.b64  	%rd102, %rd101, 510;
	add.s64 	%rd103, %rd1, %rd102;
	ld.local.u16 	%rs116, [%rd103+512];
	add.s16 	%rs117, %rs116, 1;
	st.local.u16 	[%rd103+512], %rs117;
	shl.b32 	%r210, %r206, 1;
	cvt.u64.u32 	%rd104, %r210;
	and.b64  	%rd105, %rd104, 510;
	add.s64 	%rd106, %rd1, %rd105;
	ld.local.u16 	%rs118, [%rd106+1024];
	add.s16 	%rs119, %rs118, 1;
	st.local.u16 	[%rd106+1024], %rs119;
	add.s32 	%r211, %r260, 3;
	cvt.rn.f32.u32 	%f13, %r211;
	tex.2d.v4.u32.f32 	{%r32, %r33, %r34, %r265}, [%rd6, {%f13, %f1}];
	shl.b32 	%r212, %r32, 1;
	cvt.u64.u32 	%rd107, %r212;
	and.b64  	%rd108, %rd107, 510;
	add.s64 	%rd109, %rd1, %rd108;
	ld.local.u16 	%rs120, [%rd109];
	add.s16 	%rs121, %rs120, 1;
	st.local.u16 	[%rd109], %rs121;
	shl.b32 	%r213, %r33, 1;
	cvt.u64.u32 	%rd110, %r213;
	and.b64  	%rd111, %rd110, 510;
	add.s64 	%rd112, %rd1, %rd111;
	ld.local.u16 	%rs122, [%rd112+512];
	add.s16 	%rs123, %rs122, 1;
	st.local.u16 	[%rd112+512], %rs123;
	shl.b32 	%r214, %r34, 1;
	cvt.u64.u32 	%rd113, %r214;
	and.b64  	%rd114, %rd113, 510;
	add.s64 	%rd115, %rd1, %rd114;
	ld.local.u16 	%rs124, [%rd115+1024];
	add.s16 	%rs125, %rs124, 1;
	st.local.u16 	[%rd115+1024], %rs125;
	add.s32 	%r260, %r260, 4;
$L__BB0_13:
	setp.eq.s32 	%p9, %r13, 0;
	@%p9 bra 	$L__BB0_18;
	setp.eq.s32 	%p10, %r13, 1;
	@%p10 bra 	$L__BB0_16;
	cvt.rn.f32.u32 	%f14, %r260;
	tex.2d.v4.u32.f32 	{%r219, %r220, %r221, %r222}, [%rd6, {%f14, %f1}];
	shl.b32 	%r223, %r219, 1;
	cvt.u64.u32 	%rd116, %r223;
	and.b64  	%rd117, %rd116, 510;
	add.s64 	%rd118, %rd1, %rd117;
	ld.local.u16 	%rs126, [%rd118];
	add.s16 	%rs127, %rs126, 1;
	st.local.u16 	[%rd118], %rs127;
	shl.b32 	%r224, %r220, 1;
	cvt.u64.u32 	%rd119, %r224;
	and.b64  	%rd120, %rd119, 510;
	add.s64 	%rd121, %rd1, %rd120;
	ld.local.u16 	%rs128, [%rd121+512];
	add.s16 	%rs129, %rs128, 1;
	st.local.u16 	[%rd121+512], %rs129;
	shl.b32 	%r225, %r221, 1;
	cvt.u64.u32 	%rd122, %r225;
	and.b64  	%rd123, %rd122, 510;
	add.s64 	%rd124, %rd1, %rd123;
	ld.local.u16 	%rs130, [%rd124+1024];
	add.s16 	%rs131, %rs130, 1;
	st.local.u16 	[%rd124+1024], %rs131;
	add.s32 	%r226, %r260, 1;
	cvt.rn.f32.u32 	%f15, %r226;
	tex.2d.v4.u32.f32 	{%r42, %r43, %r44, %r265}, [%rd6, {%f15, %f1}];
	shl.b32 	%r227, %r42, 1;
	cvt.u64.u32 	%rd125, %r227;
	and.b64  	%rd126, %rd125, 510;
	add.s64 	%rd127, %rd1, %rd126;
	ld.local.u16 	%rs132, [%rd127];
	add.s16 	%rs133, %rs132, 1;
	st.local.u16 	[%rd127], %rs133;
	shl.b32 	%r228, %r43, 1;
	cvt.u64.u32 	%rd128, %r228;
	and.b64  	%rd129, %rd128, 510;
	add.s64 	%rd130, %rd1, %rd129;
	ld.local.u16 	%rs134, [%rd130+512];
	add.s16 	%rs135, %rs134, 1;
	st.local.u16 	[%rd130+512], %rs135;
	shl.b32 	%r229, %r44, 1;
	cvt.u64.u32 	%rd131, %r229;
	and.b64  	%rd132, %rd131, 510;
	add.s64 	%rd133, %rd1, %rd132;
	ld.local.u16 	%rs136, [%rd133+1024];
	add.s16 	%rs137, %rs136, 1;
	st.local.u16 	[%rd133+1024], %rs137;
	add.s32 	%r260, %r260, 2;
$L__BB0_16:
	setp.eq.s32 	%p11, %r14, 0;
	@%p11 bra 	$L__BB0_18;
	cvt.rn.f32.u32 	%f16, %r260;
	tex.2d.v4.u32.f32 	{%r52, %r53, %r54, %r265}, [%rd6, {%f16, %f1}];
	shl.b32 	%r230, %r52, 1;
	cvt.u64.u32 	%rd134, %r230;
	and.b64  	%rd135, %rd134, 510;
	add.s64 	%rd136, %rd1, %rd135;
	ld.local.u16 	%rs138, [%rd136];
	add.s16 	%rs139, %rs138, 1;
	st.local.u16 	[%rd136], %rs139;
	shl.b32 	%r231, %r53, 1;
	cvt.u64.u32 	%rd137, %r231;
	and.b64  	%rd138, %rd137, 510;
	add.s64 	%rd139, %rd1, %rd138;
	ld.local.u16 	%rs140, [%rd139+512];
	add.s16 	%rs141, %rs140, 1;
	st.local.u16 	[%rd139+512], %rs141;
	shl.b32 	%r232, %r54, 1;
	cvt.u64.u32 	%rd140, %r232;
	and.b64  	%rd141, %rd140, 510;
	add.s64 	%rd142, %rd1, %rd141;
	ld.local.u16 	%rs142, [%rd142+1024];
	add.s16 	%rs143, %rs142, 1;
	st.local.u16 	[%rd142+1024], %rs143;
$L__BB0_18:
	cvt.u16.u32 	%rs185, %r265;
$L__BB0_19:
	add.s32 	%r60, %r256, 1;
	setp.lt.s32 	%p12, %r256, %r7;
	mov.u32 	%r256, %r60;
	@%p12 bra 	$L__BB0_6;
	ld.local.u16 	%rs9, [%rd1];
$L__BB0_21:
	sub.s32 	%r234, %r11, %r10;
	sub.s32 	%r235, %r7, %r6;
	mad.lo.s32 	%r236, %r235, %r234, %r235;
	add.s32 	%r237, %r234, %r236;
	cvt.u16.u32 	%rs144, %r237;
	add.s16 	%rs145, %rs144, 1;
	shr.u16 	%rs11, %rs145, 1;
	mov.b32 	%r266, 0;
$L__BB0_22:
	setp.eq.s32 	%p13, %r266, 0;
	mul.wide.u32 	%rd143, %r266, 2;
	add.s64 	%rd2, %rd1, %rd143;
	mov.u16 	%rs188, %rs9;
	@%p13 bra 	$L__BB0_24;
	add.s32 	%r238, %r266, -1;
	mul.wide.u32 	%rd144, %r238, 2;
	add.s64 	%rd145, %rd1, %rd144;
	ld.local.u16 	%rs146, [%rd145];
	ld.local.u16 	%rs147, [%rd2];
	add.s16 	%rs188, %rs147, %rs146;
	st.local.u16 	[%rd2], %rs188;
$L__BB0_24:
	setp.le.u16 	%p14, %rs188, %rs11;
	mov.u32 	%r267, %r266;
	@%p14 bra 	$L__BB0_26;
$L__BB0_25:
	cvt.u16.u32 	%rs189, %r267;
	bra.uni 	$L__BB0_34;
$L__BB0_26:
	add.s32 	%r267, %r266, 1;
	ld.local.u16 	%rs148, [%rd2+2];
	add.s16 	%rs19, %rs148, %rs188;
	st.local.u16 	[%rd2+2], %rs19;
	setp.gt.u16 	%p15, %rs19, %rs11;
	@%p15 bra 	$L__BB0_25;
	add.s32 	%r267, %r266, 2;
	ld.local.u16 	%rs149, [%rd2+4];
	add.s16 	%rs20, %rs149, %rs19;
	st.local.u16 	[%rd2+4], %rs20;
	setp.gt.u16 	%p16, %rs20, %rs11;
	@%p16 bra 	$L__BB0_25;
	add.s32 	%r267, %r266, 3;
	ld.local.u16 	%rs150, [%rd2+6];
	add.s16 	%rs21, %rs150, %rs20;
	st.local.u16 	[%rd2+6], %rs21;
	setp.gt.u16 	%p17, %rs21, %rs11;
	@%p17 bra 	$L__BB0_25;
	add.s32 	%r267, %r266, 4;
	ld.local.u16 	%rs151, [%rd2+8];
	add.s16 	%rs22, %rs151, %rs21;
	st.local.u16 	[%rd2+8], %rs22;
	setp.gt.u16 	%p18, %rs22, %rs11;
	@%p18 bra 	$L__BB0_25;
	add.s32 	%r267, %r266, 5;
	ld.local.u16 	%rs152, [%rd2+10];
	add.s16 	%rs23, %rs152, %rs22;
	st.local.u16 	[%rd2+10], %rs23;
	setp.gt.u16 	%p19, %rs23, %rs11;
	@%p19 bra 	$L__BB0_25;
	add.s32 	%r267, %r266, 6;
	ld.local.u16 	%rs153, [%rd2+12];
	add.s16 	%rs24, %rs153, %rs23;
	st.local.u16 	[%rd2+12], %rs24;
	setp.gt.u16 	%p20, %rs24, %rs11;
	@%p20 bra 	$L__BB0_25;
	add.s32 	%r267, %r266, 7;
	ld.local.u16 	%rs154, [%rd2+14];
	add.s16 	%rs155, %rs154, %rs24;
	st.local.u16 	[%rd2+14], %rs155;
	setp.gt.u16 	%p21, %rs155, %rs11;
	@%p21 bra 	$L__BB0_25;
	add.s32 	%r266, %r266, 8;
	setp.ne.s32 	%p22, %r266, 256;
	@%p22 bra 	$L__BB0_22;
$L__BB0_34:
	ld.local.u16 	%rs26, [%rd1+512];
	mov.b32 	%r268, 0;
$L__BB0_35:
	setp.eq.s32 	%p23, %r268, 0;
	mul.wide.u32 	%rd146, %r268, 2;
	add.s64 	%rd3, %rd1, %rd146;
	mov.u16 	%rs190, %rs26;
	@%p23 bra 	$L__BB0_37;
	add.s32 	%r240, %r268, -1;
	mul.wide.u32 	%rd147, %r240, 2;
	add.s64 	%rd148, %rd1, %rd147;
	ld.local.u16 	%rs156, [%rd148+512];
	ld.local.u16 	%rs157, [%rd3+512];
	add.s16 	%rs190, %rs157, %rs156;
	st.local.u16 	[%rd3+512], %rs190;
$L__BB0_37:
	setp.gt.u16 	%p24, %rs190, %rs11;
	mov.u32 	%r269, %r268;
	@%p24 bra 	$L__BB0_46;
	add.s32 	%r269, %r268, 1;
	ld.local.u16 	%rs158, [%rd3+514];
	add.s16 	%rs29, %rs158, %rs190;
	st.local.u16 	[%rd3+514], %rs29;
	setp.gt.u16 	%p25, %rs29, %rs11;
	@%p25 bra 	$L__BB0_46;
	add.s32 	%r269, %r268, 2;
	ld.local.u16 	%rs159, [%rd3+516];
	add.s16 	%rs30, %rs159, %rs29;
	st.local.u16 	[%rd3+516], %rs30;
	setp.gt.u16 	%p26, %rs30, %rs11;
	@%p26 bra 	$L__BB0_46;
	add.s32 	%r269, %r268, 3;
	ld.local.u16 	%rs160, [%rd3+518];
	add.s16 	%rs31, %rs160, %rs30;
	st.local.u16 	[%rd3+518], %rs31;
	setp.gt.u16 	%p27, %rs31, %rs11;
	@%p27 bra 	$L__BB0_46;
	add.s32 	%r269, %r268, 4;
	ld.local.u16 	%rs161, [%rd3+520];
	add.s16 	%rs32, %rs161, %rs31;
	st.local.u16 	[%rd3+520], %rs32;
	setp.gt.u16 	%p28, %rs32, %rs11;
	@%p28 bra 	$L__BB0_46;
	add.s32 	%r269, %r268, 5;
	ld.local.u16 	%rs162, [%rd3+522];
	add.s16 	%rs33, %rs162, %rs32;
	st.local.u16 	[%rd3+522], %rs33;
	setp.gt.u16 	%p29, %rs33, %rs11;
	@%p29 bra 	$L__BB0_46;
	add.s32 	%r269, %r268, 6;
	ld.local.u16 	%rs163, [%rd3+524];
	add.s16 	%rs34, %rs163, %rs33;
	st.local.u16 	[%rd3+524], %rs34;
	setp.gt.u16 	%p30, %rs34, %rs11;
	@%p30 bra 	$L__BB0_46;
	add.s32 	%r269, %r268, 7;
	ld.local.u16 	%rs164, [%rd3+526];
	add.s16 	%rs165, %rs164, %rs34;
	st.local.u16 	[%rd3+526], %rs165;
	setp.gt.u16 	%p31, %rs165, %rs11;
	@%p31 bra 	$L__BB0_46;
	add.s32 	%r268, %r268, 8;
	setp.eq.s32 	%p32, %r268, 256;
	@%p32 bra 	$L__BB0_47;
	bra.uni 	$L__BB0_35;
$L__BB0_46:
	cvt.u16.u32 	%rs191, %r269;
$L__BB0_47:
	ld.local.u16 	%rs37, [%rd1+1024];
	mov.b32 	%r270, 0;
$L__BB0_48:
	setp.eq.s32 	%p33, %r270, 0;
	mul.wide.u32 	%rd149, %r270, 2;
	add.s64 	%rd4, %rd1, %rd149;
	mov.u16 	%rs192, %rs37;
	@%p33 bra 	$L__BB0_50;
	add.s32 	%r242, %r270, -1;
	mul.wide.u32 	%rd150, %r242, 2;
	add.s64 	%rd151, %rd1, %rd150;
	ld.local.u16 	%rs166, [%rd151+1024];
	ld.local.u16 	%rs167, [%rd4+1024];
	add.s16 	%rs192, %rs167, %rs166;
	st.local.u16 	[%rd4+1024], %rs192;
$L__BB0_50:
	setp.gt.u16 	%p34, %rs192, %rs11;
	mov.u32 	%r271, %r270;
	@%p34 bra 	$L__BB0_59;
	add.s32 	%r271, %r270, 1;
	ld.local.u16 	%rs168, [%rd4+1026];
	add.s16 	%rs40, %rs168, %rs192;
	st.local.u16 	[%rd4+1026], %rs40;
	setp.gt.u16 	%p35, %rs40, %rs11;
	@%p35 bra 	$L__BB0_59;
	add.s32 	%r271, %r270, 2;
	ld.local.u16 	%rs169, [%rd4+1028];
	add.s16 	%rs41, %rs169, %rs40;
	st.local.u16 	[%rd4+1028], %rs41;
	setp.gt.u16 	%p36, %rs41, %rs11;
	@%p36 bra 	$L__BB0_59;
	add.s32 	%r271, %r270, 3;
	ld.local.u16 	%rs170, [%rd4+1030];
	add.s16 	%rs42, %rs170, %rs41;
	st.local.u16 	[%rd4+1030], %rs42;
	setp.gt.u16 	%p37, %rs42, %rs11;
	@%p37 bra 	$L__BB0_59;
	add.s32 	%r271, %r270, 4;
	ld.local.u16 	%rs171, [%rd4+1032];
	add.s16 	%rs43, %rs171, %rs42;
	st.local.u16 	[%rd4+1032], %rs43;
	setp.gt.u16 	%p38, %rs43, %rs11;
	@%p38 bra 	$L__BB0_59;
	add.s32 	%r271, %r270, 5;
	ld.local.u16 	%rs172, [%rd4+1034];
	add.s16 	%rs44, %rs172, %rs43;
	st.local.u16 	[%rd4+1034], %rs44;
	setp.gt.u16 	%p39, %rs44, %rs11;
	@%p39 bra 	$L__BB0_59;
	add.s32 	%r271, %r270, 6;
	ld.local.u16 	%rs173, [%rd4+1036];
	add.s16 	%rs45, %rs173, %rs44;
	st.local.u16 	[%rd4+1036], %rs45;
	setp.gt.u16 	%p40, %rs45, %rs11;
	@%p40 bra 	$L__BB0_59;
	add.s32 	%r271, %r270, 7;
	ld.local.u16 	%rs174, [%rd4+1038];
	add.s16 	%rs175, %rs174, %rs45;
	st.local.u16 	[%rd4+1038], %rs175;
	setp.gt.u16 	%p41, %rs175, %rs11;
	@%p41 bra 	$L__BB0_59;
	add.s32 	%r270, %r270, 8;
	setp.eq.s32 	%p42, %r270, 256;
	@%p42 bra 	$L__BB0_60;
	bra.uni 	$L__BB0_48;
$L__BB0_59:
	cvt.u16.u32 	%rs193, %r271;
$L__BB0_60:
	ld.param.u64 	%rd155, [_Z6kernelP6uchar4yiii_param_0];
	mad.lo.s32 	%r243, %r253, %r94, %r255;
	cvta.to.global.u64 	%rd152, %rd155;
	mul.wide.s32 	%rd153, %r243, 4;
	add.s64 	%rd154, %rd152, %rd153;
	cvt.u32.u16 	%r244, %rs185;
	cvt.u32.u16 	%r245, %rs193;
	prmt.b32 	%r246, %r245, %r244, 0x3340U;
	cvt.u32.u16 	%r247, %rs191;
	cvt.u32.u16 	%r248, %rs189;
	prmt.b32 	%r249, %r248, %r247, 0x3340U;
	prmt.b32 	%r250, %r249, %r246, 0x5410U;
	st.global.u32 	[%rd154], %r250;
	add.s32 	%r255, %r255, %r3;
	setp.lt.s32 	%p43, %r255, %r94;
	add.s32 	%r254, %r254, 1;
	@%p43 bra 	$L__BB0_4;
$L__BB0_61:
	mov.u32 	%r251, %ntid.y;
	mov.u32 	%r252, %nctaid.y;
	mad.lo.s32 	%r253, %r251, %r252, %r253;
	setp.lt.s32 	%p44, %r253, %r95;
	@%p44 bra 	$L__BB0_2;
$L__BB0_62:
	ret;

}


// ===== COMPILED SASS (sm_100) =====

	.target	sm_100

	.elftype	@"ET_EXEC"


//--------------------- .note.nv.tkinfo           --------------------------
	.section	.note.nv.tkinfo,"",@"SHT_NOTE"
	.sectionflags	@"SHF_NOTE_NV_TKINFO"
	.tkinfo
        /*0018*/ 	.word	0x00000002
        /*0030*/ 	.string	""
        /*0030*/ 	.string	"ptxas"
        /*0030*/ 	.string	"Cuda compilation tools, release 13.0, V13.0.88"
        /*0030*/ 	.string	"Build cuda_13.0.r13.0/compiler.36424714_0"
        /*0030*/ 	.string	"-arch sm_100 -m 64 "



//--------------------- .note.nv.cuinfo           --------------------------
	.section	.note.nv.cuinfo,"",@"SHT_NOTE"
	.sectionflags	@"SHF_NOTE_NV_CUINFO"
        /*0018*/ 	.short	0x0002
        /*001a*/ 	.short	0x0064
        /*001c*/ 	.short	0x0082
	.zero		2


//--------------------- .nv.info                  --------------------------
	.section	.nv.info,"",@"SHT_CUDA_INFO"
	.align	4


	//----- nvinfo : EIATTR_REGCOUNT
	.align		4
        /*0000*/ 	.byte	0x04, 0x2f
        /*0002*/ 	.short	(.L_1 - .L_0)
	.align		4
.L_0:
        /*0004*/ 	.word	index@(_Z6kernelP6uchar4yiii)
        /*0008*/ 	.word	0x00000028


	//----- nvinfo : EIATTR_FRAME_SIZE
	.align		4
.L_1:
        /*000c*/ 	.byte	0x04, 0x11
        /*000e*/ 	.short	(.L_3 - .L_2)
	.align		4
.L_2:
        /*0010*/ 	.word	index@(_Z6kernelP6uchar4yiii)
        /*0014*/ 	.word	0x00000600


	//----- nvinfo : EIATTR_MIN_STACK_SIZE
	.align		4
.L_3:
        /*0018*/ 	.byte	0x04, 0x12
        /*001a*/ 	.short	(.L_5 - .L_4)
	.align		4
.L_4:
        /*001c*/ 	.word	index@(_Z6kernelP6uchar4yiii)
        /*0020*/ 	.word	0x00000600
.L_5:


//--------------------- .nv.compat                --------------------------
	.section	.nv.compat,"",@"SHT_CUDA_COMPAT_INFO"
	.align	4
        /*0000*/ 	.byte	0x02, 0x09, 0x00, 0x00, 0x02, 0x02, 0x02, 0x00, 0x02, 0x05, 0x05, 0x00, 0x03, 0x07, 0x01, 0x01
        /*0010*/ 	.byte	0x02, 0x03, 0x00, 0x00, 0x02, 0x06, 0x01, 0x00, 0x04, 0x0b, 0x08, 0x00, 0x09, 0x00, 0x00, 0x00
        /*0020*/ 	.byte	0x00, 0x00, 0x00, 0x00


//--------------------- .nv.info._Z6kernelP6uchar4yiii --------------------------
	.section	.nv.info._Z6kernelP6uchar4yiii,"",@"SHT_CUDA_INFO"
	.sectionflags	@""
	.align	4


	//----- nvinfo : EIATTR_CUDA_API_VERSION
	.align		4
        /*0000*/ 	.byte	0x04, 0x37
        /*0002*/ 	.short	(.L_7 - .L_6)
.L_6:
        /*0004*/ 	.word	0x00000082


	//----- nvinfo : EIATTR_KPARAM_INFO
	.align		4
.L_7:
        /*0008*/ 	.byte	0x04, 0x17
        /*000a*/ 	.short	(.L_9 - .L_8)
.L_8:
        /*000c*/ 	.word	0x00000000
        /*0010*/ 	.short	0x0004
        /*0012*/ 	.short	0x0018
        /*0014*/ 	.byte	0x00, 0xf0, 0x11, 0x00


	//----- nvinfo : EIATTR_KPARAM_INFO
	.align		4
.L_9:
        /*0018*/ 	.byte	0x04, 0x17
        /*001a*/ 	.short	(.L_11 - .L_10)
.L_10:
        /*001c*/ 	.word	0x00000000
        /*0020*/ 	.short	0x0003
        /*0022*/ 	.short	0x0014
        /*0024*/ 	.byte	0x00, 0xf0, 0x11, 0x00


	//----- nvinfo : EIATTR_KPARAM_INFO
	.align		4
.L_11:
        /*0028*/ 	.byte	0x04, 0x17
        /*002a*/ 	.short	(.L_13 - .L_12)
.L_12:
        /*002c*/ 	.word	0x00000000
        /*0030*/ 	.short	0x0002
        /*0032*/ 	.short	0x0010
        /*0034*/ 	.byte	0x00, 0xf0, 0x11, 0x00


	//----- nvinfo : EIATTR_KPARAM_INFO
	.align		4
.L_13:
        /*0038*/ 	.byte	0x04, 0x17
        /*003a*/ 	.short	(.L_15 - .L_14)
.L_14:
        /*003c*/ 	.word	0x00000000
        /*0040*/ 	.short	0x0001
        /*0042*/ 	.short	0x0008
        /*0044*/ 	.byte	0x00, 0xf0, 0x21, 0x00


	//----- nvinfo : EIATTR_KPARAM_INFO
	.align		4
.L_15:
        /*0048*/ 	.byte	0x04, 0x17
        /*004a*/ 	.short	(.L_17 - .L_16)
.L_16:
        /*004c*/ 	.word	0x00000000
        /*0050*/ 	.short	0x0000
        /*0052*/ 	.short	0x0000
        /*0054*/ 	.byte	0x00, 0xf5, 0x21, 0x00


	//----- nvinfo : EIATTR_SPARSE_MMA_MASK
	.align		4
.L_17:
        /*0058*/ 	.byte	0x03, 0x50
        /*005a*/ 	.short	0x0000


	//----- nvinfo : EIATTR_MAXREG_COUNT
	.align		4
        /*005c*/ 	.byte	0x03, 0x1b
        /*005e*/ 	.short	0x00ff


	//----- nvinfo : EIATTR_MERCURY_ISA_VERSION
	.align		4
        /*0060*/ 	.byte	0x03, 0x5f
        /*0062*/ 	.short	0x0101


	//----- nvinfo : EIATTR_VRC_CTA_INIT_COUNT
	.align		4
        /*0064*/ 	.byte	0x02, 0x4a
	.zero		1
	.zero		1


	//----- nvinfo : EIATTR_EXIT_INSTR_OFFSETS
	.align		4
        /*0068*/ 	.byte	0x04, 0x1c
        /*006a*/ 	.short	(.L_19 - .L_18)


	//   ....[0]....
.L_18:
        /*006c*/ 	.word	0x000000e0


	//   ....[1]....
        /*0070*/ 	.word	0x00003090


	//----- nvinfo : EIATTR_CRS_STACK_SIZE
	.align		4
.L_19:
        /*0074*/ 	.byte	0x04, 0x1e
        /*0076*/ 	.short	(.L_21 - .L_20)
.L_20:
        /*0078*/ 	.word	0x00000000


	//----- nvinfo : EIATTR_CBANK_PARAM_SIZE
	.align		4
.L_21:
        /*007c*/ 	.byte	0x03, 0x19
        /*007e*/ 	.short	0x001c


	//----- nvinfo : EIATTR_PARAM_CBANK
	.align		4
        /*0080*/ 	.byte	0x04, 0x0a
        /*0082*/ 	.short	(.L_23 - .L_22)
	.align		4
.L_22:
        /*0084*/ 	.word	index@(.nv.constant0._Z6kernelP6uchar4yiii)
        /*0088*/ 	.short	0x0380
        /*008a*/ 	.short	0x001c


	//----- nvinfo : EIATTR_SW_WAR
	.align		4
.L_23:
        /*008c*/ 	.byte	0x04, 0x36
        /*008e*/ 	.short	(.L_25 - .L_24)
.L_24:
        /*0090*/ 	.word	0x00000008
.L_25:


//--------------------- .nv.callgraph             --------------------------
	.section	.nv.callgraph,"",@"SHT_CUDA_CALLGRAPH"
	.align	4
	.sectionentsize	8
	.align		4
        /*0000*/ 	.word	0x00000000
	.align		4
        /*0004*/ 	.word	0xffffffff
	.align		4
        /*0008*/ 	.word	0x00000000
	.align		4
        /*000c*/ 	.word	0xfffffffe
	.align		4
        /*0010*/ 	.word	0x00000000
	.align		4
        /*0014*/ 	.word	0xfffffffd
	.align		4
        /*0018*/ 	.word	0x00000000
	.align		4
        /*001c*/ 	.word	0xfffffffc


//--------------------- .text._Z6kernelP6uchar4yiii --------------------------
	.section	.text._Z6kernelP6uchar4yiii,"ax",@progbits
	.align	128
        .global         _Z6kernelP6uchar4yiii
        .type           _Z6kernelP6uchar4yiii,@function
        .size           _Z6kernelP6uchar4yiii,(.L_x_30 - _Z6kernelP6uchar4yiii)
        .other          _Z6kernelP6uchar4yiii,@"STO_CUDA_ENTRY STV_DEFAULT"
_Z6kernelP6uchar4yiii:
.text._Z6kernelP6uchar4yiii:
[----:B------:R-:W0:Y:S01]  /*0000*/  LDC R1, c[0x0][0x37c] ;  /* 0x0000df00ff017b82 */ /* 0x000e220000000800 */
[----:B------:R-:W1:Y:S01]  /*0010*/  S2R R29, SR_CTAID.Y ;  /* 0x00000000001d7919 */ /* 0x000e620000002600 */
[----:B------:R-:W2:Y:S01]  /*0020*/  LDCU UR6, c[0x0][0x360] ;  /* 0x00006c00ff0677ac */ /* 0x000ea20008000800 */
[----:B0-----:R-:W-:Y:S01]  /*0030*/  VIADD R1, R1, 0xfffffa00 ;  /* 0xfffffa0001017836 */ /* 0x001fe20000000000 */
[----:B------:R-:W1:Y:S01]  /*0040*/  S2R R0, SR_TID.Y ;  /* 0x0000000000007919 */ /* 0x000e620000002200 */
[----:B------:R-:W1:Y:S01]  /*0050*/  LDCU UR5, c[0x0][0x364] ;  /* 0x00006c80ff0577ac */ /* 0x000e620008000800 */
[----:B------:R-:W2:Y:S01]  /*0060*/  S2R R28, SR_CTAID.X ;  /* 0x00000000001c7919 */ /* 0x000ea20000002500 */
[----:B------:R-:W0:Y:S01]  /*0070*/  LDCU UR7, c[0x0][0x394] ;  /* 0x00007280ff0777ac */ /* 0x000e220008000800 */
[----:B------:R-:W2:Y:S01]  /*0080*/  S2R R3, SR_TID.X ;  /* 0x0000000000037919 */ /* 0x000ea20000002100 */
[----:B------:R-:W3:Y:S01]  /*0090*/  LDCU UR4, c[0x0][0x370] ;  /* 0x00006e00ff0477ac */ /* 0x000ee20008000800 */
[----:B-1----:R-:W-:-:S05]  /*00a0*/  IMAD R29, R29, UR5, R0 ;  /* 0x000000051d1d7c24 */ /* 0x002fca000f8e0200 */
[----:B0-----:R-:W-:Y:S01]  /*00b0*/  ISETP.GE.AND P0, PT, R29, UR7, PT ;  /* 0x000000071d007c0c */ /* 0x001fe2000bf06270 */
[----:B--2---:R-:W-:Y:S01]  /*00c0*/  IMAD R28, R28, UR6, R3 ;  /* 0x000000061c1c7c24 */ /* 0x004fe2000f8e0203 */
[----:B---3--:R-:W-:-:S11]  /*00d0*/  UIMAD UR6, UR6, UR4, URZ ;  /* 0x00000004060672a4 */ /* 0x008fd6000f8e02ff */
[----:B------:R-:W-:Y:S05]  /*00e0*/  @P0 EXIT ;  /* 0x000000000000094d */ /* 0x000fea0003800000 */
[----:B------:R-:W0:Y:S01]  /*00f0*/  LDCU UR7, c[0x0][0x390] ;  /* 0x00007200ff0777ac */ /* 0x000e220008000800 */
[----:B------:R-:W1:Y:S01]  /*0100*/  LDCU.64 UR8, c[0x0][0x358] ;  /* 0x00006b00ff0877ac */ /* 0x000e620008000a00 */
[----:B0-----:R-:W-:-:S12]  /*0110*/  UIADD3 UR7, UPT, UPT, UR7, -0x1, URZ ;  /* 0xffffffff07077890 */ /* 0x001fd8000fffe0ff */
.L_x_28:
[----:B0-----:R-:W0:Y:S01]  /*0120*/  LDCU UR4, c[0x0][0x390] ;  /* 0x00007200ff0477ac */ /* 0x001e220008000800 */
[----:B------:R-:W-:Y:S01]  /*0130*/  BSSY.RECONVERGENT B3, `(.L_x_0) ;  /* 0x00002ef000037945 */ /* 0x000fe20003800200 */
[----:B0-----:R-:W-:-:S13]  /*0140*/  ISETP.GE.AND P0, PT, R28, UR4, PT ;  /* 0x000000041c007c0c */ /* 0x001fda000bf06270 */
[----:B--23--:R-:W-:Y:S05]  /*0150*/  @P0 BRA `(.L_x_1) ;  /* 0x0000002c00b00947 */ /* 0x00cfea0003800000 */
[----:B------:R-:W0:Y:S01]  /*0160*/  LDC R3, c[0x0][0x394] ;  /* 0x0000e500ff037b82 */ /* 0x000e220000000800 */
[----:B------:R-:W2:Y:S01]  /*0170*/  LDCU UR4, c[0x0][0x398] ;  /* 0x00007300ff0477ac */ /* 0x000ea20008000800 */
[----:B------:R-:W-:Y:S02]  /*0180*/  IMAD.MOV.U32 R27, RZ, RZ, RZ ;  /* 0x000000ffff1b7224 */ /* 0x000fe400078e00ff */
[----:B------:R-:W-:Y:S02]  /*0190*/  IMAD.MOV.U32 R26, RZ, RZ, R28 ;  /* 0x000000ffff1a7224 */ /* 0x000fe400078e001c */
[C---:B--2---:R-:W-:Y:S01]  /*01a0*/  VIADD R2, R29.reuse, UR4 ;  /* 0x000000041d027c36 */ /* 0x044fe20008000000 */
[----:B------:R-:W-:-:S04]  /*01b0*/  VIADDMNMX R5, R29, -UR4, RZ, !PT ;  /* 0x800000041d057c46 */ /* 0x000fc8000f8001ff */
[----:B0-----:R-:W-:-:S07]  /*01c0*/  VIADDMNMX R2, R3, 0xffffffff, R2, PT ;  /* 0xffffffff03027846 */ /* 0x001fce0003800102 */
.L_x_27:
[----:B0--3--:R-:W0:Y:S01]  /*01d0*/  LDC R7, c[0x0][0x398] ;  /* 0x0000e600ff077b82 */ /* 0x009e220000000800 */
[----:B--2---:R2:W-:Y:S01]  /*01e0*/  STL.128 [R1], RZ ;  /* 0x000000ff01007387 */ /* 0x0045e20000100c00 */
[----:B------:R-:W-:Y:S01]  /*01f0*/  ISETP.GE.AND P0, PT, R2, R5, PT ;  /* 0x000000050200720c */ /* 0x000fe20003f06270 */
[----:B------:R-:W-:Y:S01]  /*0200*/  BSSY.RECONVERGENT B2, `(.L_x_2) ;  /* 0x00001f1000027945 */ /* 0x000fe20003800200 */
[----:B------:R-:W-:Y:S01]  /*0210*/  PRMT R4, RZ, 0x7610, R4 ;  /* 0x00007610ff047816 */ /* 0x000fe20000000004 */
[----:B------:R2:W-:Y:S04]  /*0220*/  STL.128 [R1+0x200], RZ ;  /* 0x000200ff01007387 */ /* 0x0005e80000100c00 */
[----:B------:R2:W-:Y:S04]  /*0230*/  STL.128 [R1+0x400], RZ ;  /* 0x000400ff01007387 */ /* 0x0005e80000100c00 */
[----:B------:R2:W-:Y:S04]  /*0240*/  STL.128 [R1+0x10], RZ ;  /* 0x000010ff01007387 */ /* 0x0005e80000100c00 */
[----:B------:R2:W-:Y:S04]  /*0250*/  STL.128 [R1+0x210], RZ ;  /* 0x000210ff01007387 */ /* 0x0005e80000100c00 */
[----:B------:R2:W-:Y:S01]  /*0260*/  STL.128 [R1+0x410], RZ ;  /* 0x000410ff01007387 */ /* 0x0005e20000100c00 */
[----:B0-----:R-:W-:-:S03]  /*0270*/  VIADDMNMX R0, R26, -R7, RZ, !PT ;  /* 0x800000071a007246 */ /* 0x001fc600078001ff */
[----:B------:R2:W-:Y:S01]  /*0280*/  STL.128 [R1+0x20], RZ ;  /* 0x000020ff01007387 */ /* 0x0005e20000100c00 */
[----:B------:R-:W-:-:S03]  /*0290*/  VIADDMNMX R3, R26, R7, UR7, PT ;  /* 0x000000071a037e46 */ /* 0x000fc6000b800107 */
[----:B------:R2:W-:Y:S04]  /*02a0*/  STL.128 [R1+0x220], RZ ;  /* 0x000220ff01007387 */ /* 0x0005e80000100c00 */
        /* <DEDUP_REMOVED lines=87> */
[----:B------:R2:W-:Y:S01]  /*0820*/  STL.128 [R1+0x5f0], RZ ;  /* 0x0005f0ff01007387 */ /* 0x0005e20000100c00 */
[----:B-1----:R-:W-:Y:S05]  /*0830*/  @!P0 BRA `(.L_x_3) ;  /* 0x0000001800348947 */ /* 0x002fea0003800000 */
[C---:B------:R-:W-:Y:S01]  /*0840*/  IADD3 R4, PT, PT, R28.reuse, R7, RZ ;  /* 0x000000071c047210 */ /* 0x040fe20007ffe0ff */
[----:B------:R-:W-:Y:S01]  /*0850*/  IMAD.IADD R6, R28, 0x1, -R7 ;  /* 0x000000011c067824 */ /* 0x000fe200078e0a07 */
[----:B------:R-:W-:Y:S03]  /*0860*/  BSSY.RECONVERGENT B1, `(.L_x_4) ;  /* 0x0000189000017945 */ /* 0x000fe60003800200 */
[C---:B------:R-:W-:Y:S02]  /*0870*/  IMAD R4, R27.reuse, UR6, R4 ;  /* 0x000000061b047c24 */ /* 0x040fe4000f8e0204 */
[----:B------:R-:W-:-:S03]  /*0880*/  IMAD R6, R27, UR6, R6 ;  /* 0x000000061b067c24 */ /* 0x000fc6000f8e0206 */
[----:B------:R-:W-:Y:S02]  /*0890*/  VIMNMX R4, PT, PT, R4, UR7, PT ;  /* 0x0000000704047c48 */ /* 0x000fe4000bfe0100 */
[----:B------:R-:W-:-:S05]  /*08a0*/  VIMNMX R7, PT, PT, RZ, R6, !PT ;  /* 0x00000006ff077248 */ /* 0x000fca0007fe0100 */
[----:B------:R-:W-:Y:S02]  /*08b0*/  IMAD.IADD R4, R4, 0x1, -R7 ;  /* 0x0000000104047824 */ /* 0x000fe400078e0a07 */
[----:B------:R-:W-:Y:S02]  /*08c0*/  IMAD.MOV.U32 R7, RZ, RZ, R5 ;  /* 0x000000ffff077224 */ /* 0x000fe400078e0005 */
[----:B------:R-:W-:-:S05]  /*08d0*/  VIADD R6, R4, 0x1 ;  /* 0x0000000104067836 */ /* 0x000fca0000000000 */
[C---:B------:R-:W-:Y:S02]  /*08e0*/  LOP3.LUT R10, R6.reuse, 0xfffffff8, RZ, 0xc0, !PT ;  /* 0xfffffff8060a7812 */ /* 0x040fe400078ec0ff */
[C---:B------:R-:W-:Y:S02]  /*08f0*/  LOP3.LUT R8, R6.reuse, 0x7, RZ, 0xc0, !PT ;  /* 0x0000000706087812 */ /* 0x040fe400078ec0ff */
[----:B------:R-:W-:Y:S02]  /*0900*/  LOP3.LUT R9, R6, 0x3, RZ, 0xc0, !PT ;  /* 0x0000000306097812 */ /* 0x000fe400078ec0ff */
[----:B------:R-:W-:-:S07]  /*0910*/  IADD3 R10, PT, PT, -R10, RZ, RZ ;  /* 0x000000ff0a0a7210 */ /* 0x000fce0007ffe1ff */
.L_x_14:
[----:B------:R-:W-:Y:S01]  /*0920*/  ISETP.GE.AND P0, PT, R3, R0, PT ;  /* 0x000000000300720c */ /* 0x000fe20003f06270 */
[----:B------:R-:W-:-:S12]  /*0930*/  BSSY.RECONVERGENT B0, `(.L_x_5) ;  /* 0x0000178000007945 */ /* 0x000fd80003800200 */
[----:B0--3--:R-:W-:Y:S05]  /*0940*/  @!P0 BRA `(.L_x_6) ;  /* 0x0000001400d88947 */ /* 0x009fea0003800000 */
[----:B------:R-:W-:Y:S01]  /*0950*/  ISETP.GE.U32.AND P0, PT, R4, 0x7, PT ;  /* 0x000000070400780c */ /* 0x000fe20003f06070 */
[----:B------:R-:W-:Y:S01]  /*0960*/  BSSY.RECONVERGENT B4, `(.L_x_7) ;  /* 0x00000c2000047945 */ /* 0x000fe20003800200 */
[----:B------:R-:W-:Y:S01]  /*0970*/  IMAD.MOV.U32 R30, RZ, RZ, R0 ;  /* 0x000000ffff1e7224 */ /* 0x000fe200078e0000 */
[----:B------:R-:W-:-:S10]  /*0980*/  I2FP.F32.U32 R15, R7 ;  /* 0x00000007000f7245 */ /* 0x000fd40000201000 */
[----:B------:R-:W-:Y:S05]  /*0990*/  @!P0 BRA `(.L_x_8) ;  /* 0x0000000800f88947 */ /* 0x000fea0003800000 */
[----:B------:R-:W-:Y:S01]  /*09a0*/  BSSY.RECONVERGENT B5, `(.L_x_8) ;  /* 0x00000bd000057945 */ /* 0x000fe20003800200 */
[----:B------:R-:W-:Y:S02]  /*09b0*/  IMAD.MOV.U32 R31, RZ, RZ, R10 ;  /* 0x000000ffff1f7224 */ /* 0x000fe400078e000a */
[----:B------:R-:W-:-:S07]  /*09c0*/  IMAD.MOV.U32 R30, RZ, RZ, R0 ;  /* 0x000000ffff1e7224 */ /* 0x000fce00078e0000 */
.L_x_9:
[----:B0-----:R-:W0:Y:S01]  /*09d0*/  LDCU UR4, c[0x0][0x388] ;  /* 0x00007100ff0477ac */ /* 0x001e220008000800 */
[----:B------:R-:W-:Y:S01]  /*09e0*/  I2FP.F32.U32 R14, R30 ;  /* 0x0000001e000e7245 */ /* 0x000fe20000201000 */
[----:B------:R-:W-:Y:S01]  /*09f0*/  IMAD.MOV.U32 R32, RZ, RZ, -0x3e000000 ;  /* 0xc2000000ff207424 */ /* 0x000fe200078e00ff */
[C---:B------:R-:W-:Y:S01]  /*0a00*/  IADD3 R16, PT, PT, R30.reuse, 0x1, RZ ;  /* 0x000000011e107810 */ /* 0x040fe20007ffe0ff */
[----:B------:R-:W-:Y:S01]  /*0a10*/  UMOV UR5, URZ ;  /* 0x000000ff00057c82 */ /* 0x000fe20008000000 */
[C---:B------:R-:W-:Y:S01]  /*0a20*/  VIADD R22, R30.reuse, 0x2 ;  /* 0x000000021e167836 */ /* 0x040fe20000000000 */
[----:B------:R-:W-:Y:S01]  /*0a30*/  MOV R21, R15 ;  /* 0x0000000f00157202 */ /* 0x000fe20000000f00 */
[----:B------:R-:W-:Y:S01]  /*0a40*/  VIADD R20, R30, 0x3 ;  /* 0x000000031e147836 */ /* 0x000fe20000000000 */
[----:B------:R-:W-:Y:S01]  /*0a50*/  I2FP.F32.U32 R16, R16 ;  /* 0x0000001000107245 */ /* 0x000fe20000201000 */
[--C-:B------:R-:W-:Y:S01]  /*0a60*/  IMAD.MOV.U32 R17, RZ, RZ, R15.reuse ;  /* 0x000000ffff117224 */ /* 0x100fe200078e000f */
[----:B------:R-:W-:Y:S01]  /*0a70*/  I2FP.F32.U32 R22, R22 ;  /* 0x0000001600167245 */ /* 0x000fe20000201000 */
[----:B------:R-:W-:Y:S01]  /*0a80*/  IMAD.MOV.U32 R23, RZ, RZ, R15 ;  /* 0x000000ffff177224 */ /* 0x000fe200078e000f */
[----:B------:R-:W-:Y:S01]  /*0a90*/  I2FP.F32.U32 R20, R20 ;  /* 0x0000001400147245 */ /* 0x000fe20000201000 */
[----:B0-----:R-:W5:Y:S02]  /*0aa0*/  TEX.LL R14, R18, R14, R32, UR4, 2D, 0x7 ;  /* 0x28ff04200e127f60 */ /* 0x001f6400089e070e */
[----:B------:R-:W5:Y:S02]  /*0ab0*/  TEX.LL R33, R16, R16, R32, UR4, 2D, 0x7 ;  /* 0x28ff042010107f60 */ /* 0x000f6400089e0721 */
[----:B------:R-:W5:Y:S01]  /*0ac0*/  TEX.LL R25, R22, R22, R32, UR4, 2D, 0x7 ;  /* 0x28ff042016167f60 */ /* 0x000f6200089e0719 */
[----:B------:R-:W5:Y:S01]  /*0ad0*/  TEX.LL R24, R20, R20, R32, UR4, 2D, 0x7 ;  /* 0x28ff042014147f60 */ /* 0x000f6200089e0718 */
[----:B------:R-:W-:-:S04]  /*0ae0*/  DEPBAR.LE SB5, 0x3 ;  /* 0x0000d0c00000791a */ /* 0x000fc80000000000 */
[----:B------:R-:W-:-:S05]  /*0af0*/  IMAD.SHL.U32 R18, R18, 0x2, RZ ;  /* 0x0000000212127824 */ /* 0x000fca00078e00ff */
[----:B------:R-:W-:-:S05]  /*0b00*/  LOP3.LUT R18, R18, 0x1fe, RZ, 0xc0, !PT ;  /* 0x000001fe12127812 */ /* 0x000fca00078ec0ff */
[----:B------:R-:W-:-:S05]  /*0b10*/  IMAD.IADD R37, R1, 0x1, R18 ;  /* 0x0000000101257824 */ /* 0x000fca00078e0212 */
[----:B------:R-:W3:Y:S02]  /*0b20*/  LDL.U16 R18, [R37] ;  /* 0x0000000025127983 */ /* 0x000ee40000100400 */
[----:B---3--:R-:W-:Y:S02]  /*0b30*/  VIADD R34, R18, 0x1 ;  /* 0x0000000112227836 */ /* 0x008fe40000000000 */
[----:B------:R-:W-:-:S03]  /*0b40*/  IMAD.SHL.U32 R18, R19, 0x2, RZ ;  /* 0x0000000213127824 */ /* 0x000fc600078e00ff */
[----:B------:R0:W-:Y:S02]  /*0b50*/  STL.U16 [R37], R34 ;  /* 0x0000002225007387 */ /* 0x0001e40000100400 */
[----:B------:R-:W-:-:S04]  /*0b60*/  LOP3.LUT R18, R18, 0x1fe, RZ, 0xc0, !PT ;  /* 0x000001fe12127812 */ /* 0x000fc800078ec0ff */
[----:B------:R-:W-:-:S05]  /*0b70*/  IADD3 R36, PT, PT, R1, R18, RZ ;  /* 0x0000001201247210 */ /* 0x000fca0007ffe0ff */
[----:B------:R-:W3:Y:S01]  /*0b80*/  LDL.U16 R18, [R36+0x200] ;  /* 0x0002000024127983 */ /* 0x000ee20000100400 */
[----:B------:R-:W-:-:S05]  /*0b90*/  IMAD.SHL.U32 R14, R14, 0x2, RZ ;  /* 0x000000020e0e7824 */ /* 0x000fca00078e00ff */
[----:B------:R-:W-:Y:S01]  /*0ba0*/  LOP3.LUT R14, R14, 0x1fe, RZ, 0xc0, !PT ;  /* 0x000001fe0e0e7812 */ /* 0x000fe200078ec0ff */
[----:B---3--:R-:W-:-:S04]  /*0bb0*/  VIADD R19, R18, 0x1 ;  /* 0x0000000112137836 */ /* 0x008fc80000000000 */
[----:B------:R-:W-:Y:S01]  /*0bc0*/  IMAD.IADD R18, R1, 0x1, R14 ;  /* 0x0000000101127824 */ /* 0x000fe200078e020e */
[----:B------:R-:W-:Y:S04]  /*0bd0*/  STL.U16 [R36+0x200], R19 ;  /* 0x0002001324007387 */ /* 0x000fe80000100400 */
[----:B------:R-:W3:Y:S01]  /*0be0*/  LDL.U16 R35, [R18+0x400] ;  /* 0x0004000012237983 */ /* 0x000ee20000100400 */
[----:B------:R-:W-:-:S04]  /*0bf0*/  DEPBAR.LE SB5, 0x2 ;  /* 0x0000d0800000791a */ /* 0x000fc80000000000 */
[----:B------:R-:W-:-:S05]  /*0c00*/  IMAD.SHL.U32 R14, R16, 0x2, RZ ;  /* 0x00000002100e7824 */ /* 0x000fca00078e00ff */
[----:B------:R-:W-:-:S05]  /*0c10*/  LOP3.LUT R14, R14, 0x1fe, RZ, 0xc0, !PT ;  /* 0x000001fe0e0e7812 */ /* 0x000fca00078ec0ff */
[----:B0-----:R-:W-:Y:S01]  /*0c20*/  IMAD.IADD R37, R1, 0x1, R14 ;  /* 0x0000000101257824 */ /* 0x001fe200078e020e */
[----:B---3--:R-:W-:-:S05]  /*0c30*/  IADD3 R35, PT, PT, R35, 0x1, RZ ;  /* 0x0000000123237810 */ /* 0x008fca0007ffe0ff */
[----:B------:R0:W-:Y:S04]  /*0c40*/  STL.U16 [R18+0x400], R35 ;  /* 0x0004002312007387 */ /* 0x0001e80000100400 */
[----:B------:R-:W3:Y:S01]  /*0c50*/  LDL.U16 R16, [R37] ;  /* 0x0000000025107983 */ /* 0x000ee20000100400 */
[----:B------:R-:W-:-:S05]  /*0c60*/  IMAD.SHL.U32 R14, R17, 0x2, RZ ;  /* 0x00000002110e7824 */ /* 0x000fca00078e00ff */
[----:B------:R-:W-:-:S05]  /*0c70*/  LOP3.LUT R14, R14, 0x1fe, RZ, 0xc0, !PT ;  /* 0x000001fe0e0e7812 */ /* 0x000fca00078ec0ff */
[----:B------:R-:W-:Y:S02]  /*0c80*/  IMAD.IADD R34, R1, 0x1, R14 ;  /* 0x0000000101227824 */ /* 0x000fe400078e020e */
[----:B---3--:R-:W-:-:S05]  /*0c90*/  VIADD R16, R16, 0x1 ;  /* 0x0000000110107836 */ /* 0x008fca0000000000 */
[----:B------:R3:W-:Y:S04]  /*0ca0*/  STL.U16 [R37], R16 ;  /* 0x0000001025007387 */ /* 0x0007e80000100400 */
[----:B------:R-:W4:Y:S01]  /*0cb0*/  LDL.U16 R17, [R34+0x200] ;  /* 0x0002000022117983 */ /* 0x000f220000100400 */
[----:B------:R-:W-:-:S04]  /*0cc0*/  SHF.L.U32 R14, R33, 0x1, RZ ;  /* 0x00000001210e7819 */ /* 0x000fc800000006ff */
[----:B------:R-:W-:-:S05]  /*0cd0*/  LOP3.LUT R14, R14, 0x1fe, RZ, 0xc0, !PT ;  /* 0x000001fe0e0e7812 */ /* 0x000fca00078ec0ff */
[----:B------:R-:W-:Y:S02]  /*0ce0*/  IMAD.IADD R33, R1, 0x1, R14 ;  /* 0x0000000101217824 */ /* 0x000fe400078e020e */
[----:B----4-:R-:W-:-:S05]  /*0cf0*/  VIADD R17, R17, 0x1 ;  /* 0x0000000111117836 */ /* 0x010fca0000000000 */
[----:B------:R4:W-:Y:S04]  /*0d00*/  STL.U16 [R34+0x200], R17 ;  /* 0x0002001122007387 */ /* 0x0009e80000100400 */
[----:B0-----:R-:W2:Y:S01]  /*0d10*/  LDL.U16 R18, [R33+0x400] ;  /* 0x0004000021127983 */ /* 0x001ea20000100400 */
[----:B------:R-:W-:-:S04]  /*0d20*/  DEPBAR.LE SB5, 0x1 ;  /* 0x0000d0400000791a */ /* 0x000fc80000000000 */
[----:B------:R-:W-:-:S05]  /*0d30*/  IMAD.SHL.U32 R14, R22, 0x2, RZ ;  /* 0x00000002160e7824 */ /* 0x000fca00078e00ff */
[----:B------:R-:W-:-:S04]  /*0d40*/  LOP3.LUT R14, R14, 0x1fe, RZ, 0xc0, !PT ;  /* 0x000001fe0e0e7812 */ /* 0x000fc800078ec0ff */
[----:B------:R-:W-:Y:S01]  /*0d50*/  IADD3 R19, PT, PT, R1, R14, RZ ;  /* 0x0000000e01137210 */ /* 0x000fe20007ffe0ff */
[----:B--2---:R-:W-:-:S05]  /*0d60*/  VIADD R18, R18, 0x1 ;  /* 0x0000000112127836 */ /* 0x004fca0000000000 */
[----:B------:R0:W-:Y:S04]  /*0d70*/  STL.U16 [R33+0x400], R18 ;  /* 0x0004001221007387 */ /* 0x0001e80000100400 */
[----:B---3--:R-:W2:Y:S01]  /*0d80*/  LDL.U16 R16, [R19] ;  /* 0x0000000013107983 */ /* 0x008ea20000100400 */
[----:B------:R-:W-:-:S05]  /*0d90*/  IMAD.SHL.U32 R14, R23, 0x2, RZ ;  /* 0x00000002170e7824 */ /* 0x000fca00078e00ff */
[----:B------:R-:W-:-:S05]  /*0da0*/  LOP3.LUT R14, R14, 0x1fe, RZ, 0xc0, !PT ;  /* 0x000001fe0e0e7812 */ /* 0x000fca00078ec0ff */
[----:B------:R-:W-:Y:S02]  /*0db0*/  IMAD.IADD R22, R1, 0x1, R14 ;  /* 0x0000000101167824 */ /* 0x000fe400078e020e */
[----:B--2---:R-:W-:-:S05]  /*0dc0*/  VIADD R16, R16, 0x1 ;  /* 0x0000000110107836 */ /* 0x004fca0000000000 */
[----:B------:R2:W-:Y:S04]  /*0dd0*/  STL.U16 [R19], R16 ;  /* 0x0000001013007387 */ /* 0x0005e80000100400 */
[----:B----4-:R-:W3:Y:S01]  /*0de0*/  LDL.U16 R17, [R22+0x200] ;  /* 0x0002000016117983 */ /* 0x010ee20000100400 */
[----:B------:R-:W-:-:S05]  /*0df0*/  IMAD.SHL.U32 R14, R25, 0x2, RZ ;  /* 0x00000002190e7824 */ /* 0x000fca00078e00ff */
[----:B------:R-:W-:-:S05]  /*0e00*/  LOP3.LUT R14, R14, 0x1fe, RZ, 0xc0, !PT ;  /* 0x000001fe0e0e7812 */ /* 0x000fca00078ec0ff */
[----:B------:R-:W-:Y:S01]  /*0e10*/  IMAD.IADD R23, R1, 0x1, R14 ;  /* 0x0000000101177824 */ /* 0x000fe200078e020e */
[----:B---3--:R-:W-:-:S05]  /*0e20*/  IADD3 R17, PT, PT, R17, 0x1, RZ ;  /* 0x0000000111117810 */ /* 0x008fca0007ffe0ff */
[----:B------:R3:W-:Y:S04]  /*0e30*/  STL.U16 [R22+0x200], R17 ;  /* 0x0002001116007387 */ /* 0x0007e80000100400 */
[----:B0-----:R-:W4:Y:S01]  /*0e40*/  LDL.U16 R18, [R23+0x400] ;  /* 0x0004000017127983 */ /* 0x001f220000100400 */
[----:B-----5:R-:W-:-:S05]  /*0e50*/  IMAD.SHL.U32 R14, R20, 0x2, RZ ;  /* 0x00000002140e7824 */ /* 0x020fca00078e00ff */
[----:B------:R-:W-:-:S05]  /*0e60*/  LOP3.LUT R14, R14, 0x1fe, RZ, 0xc0, !PT ;  /* 0x000001fe0e0e7812 */ /* 0x000fca00078ec0ff */
[----:B--2---:R-:W-:Y:S02]  /*0e70*/  IMAD.IADD R19, R1, 0x1, R14 ;  /* 0x0000000101137824 */ /* 0x004fe400078e020e */
[----:B----4-:R-:W-:-:S05]  /*0e80*/  VIADD R18, R18, 0x1 ;  /* 0x0000000112127836 */ /* 0x010fca0000000000 */
[----:B------:R0:W-:Y:S04]  /*0e90*/  STL.U16 [R23+0x400], R18 ;  /* 0x0004001217007387 */ /* 0x0001e80000100400 */
[----:B------:R-:W2:Y:S01]  /*0ea0*/  LDL.U16 R16, [R19] ;  /* 0x0000000013107983 */ /* 0x000ea20000100400 */
[----:B------:R-:W-:-:S04]  /*0eb0*/  SHF.L.U32 R14, R21, 0x1, RZ ;  /* 0x00000001150e7819 */ /* 0x000fc800000006ff */
[----:B------:R-:W-:-:S05]  /*0ec0*/  LOP3.LUT R14, R14, 0x1fe, RZ, 0xc0, !PT ;  /* 0x000001fe0e0e7812 */ /* 0x000fca00078ec0ff */
[----:B------:R-:W-:Y:S02]  /*0ed0*/  IMAD.IADD R33, R1, 0x1, R14 ;  /* 0x0000000101217824 */ /* 0x000fe400078e020e */
[----:B--2---:R-:W-:-:S05]  /*0ee0*/  VIADD R16, R16, 0x1 ;  /* 0x0000000110107836 */ /* 0x004fca0000000000 */
[----:B------:R2:W-:Y:S04]  /*0ef0*/  STL.U16 [R19], R16 ;  /* 0x0000001013007387 */ /* 0x0005e80000100400 */
[----:B---3--:R-:W3:Y:S01]  /*0f00*/  LDL.U16 R17, [R33+0x200] ;  /* 0x0002000021117983 */ /* 0x008ee20000100400 */
[----:B------:R-:W-:-:S05]  /*0f10*/  IMAD.SHL.U32 R14, R24, 0x2, RZ ;  /* 0x00000002180e7824 */ /* 0x000fca00078e00ff */
[----:B------:R-:W-:-:S04]  /*0f20*/  LOP3.LUT R14, R14, 0x1fe, RZ, 0xc0, !PT ;  /* 0x000001fe0e0e7812 */ /* 0x000fc800078ec0ff */
[----:B------:R-:W-:Y:S01]  /*0f30*/  IADD3 R25, PT, PT, R1, R14, RZ ;  /* 0x0000000e01197210 */ /* 0x000fe20007ffe0ff */
[----:B---3--:R-:W-:-:S05]  /*0f40*/  VIADD R20, R17, 0x1 ;  /* 0x0000000111147836 */ /* 0x008fca0000000000 */
[----:B------:R3:W-:Y:S04]  /*0f50*/  STL.U16 [R33+0x200], R20 ;  /* 0x0002001421007387 */ /* 0x0007e80000100400 */
[----:B------:R-:W4:Y:S01]  /*0f60*/  LDL.U16 R14, [R25+0x400] ;  /* 0x00040000190e7983 */ /* 0x000f220000100400 */
[--C-:B------:R-:W-:Y:S01]  /*0f70*/  IMAD.MOV.U32 R17, RZ, RZ, R15.reuse ;  /* 0x000000ffff117224 */ /* 0x100fe200078e000f */
[C---:B------:R-:W-:Y:S01]  /*0f80*/  IADD3 R24, PT, PT, R30.reuse, 0x7, RZ ;  /* 0x000000071e187810 */ /* 0x040fe20007ffe0ff */
[C---:B0-----:R-:W-:Y:S02]  /*0f90*/  VIADD R18, R30.reuse, 0x5 ;  /* 0x000000051e127836 */ /* 0x041fe40000000000 */
[----:B------:R-:W-:Y:S02]  /*0fa0*/  VIADD R23, R30, 0x6 ;  /* 0x000000061e177836 */ /* 0x000fe40000000000 */
[--C-:B--2---:R-:W-:Y:S01]  /*0fb0*/  IMAD.MOV.U32 R19, RZ, RZ, R15.reuse ;  /* 0x000000ffff137224 */ /* 0x104fe200078e000f */
[----:B------:R-:W-:Y:S01]  /*0fc0*/  I2FP.F32.U32 R18, R18 ;  /* 0x0000001200127245 */ /* 0x000fe20000201000 */
[----:B------:R-:W-:Y:S01]  /*0fd0*/  IMAD.MOV.U32 R21, RZ, RZ, R15 ;  /* 0x000000ffff157224 */ /* 0x000fe200078e000f */
[----:B---3--:R-:W-:Y:S01]  /*0fe0*/  I2FP.F32.U32 R20, R23 ;  /* 0x0000001700147245 */ /* 0x008fe20000201000 */
[----:B----4-:R-:W-:-:S02]  /*0ff0*/  VIADD R22, R14, 0x1 ;  /* 0x000000010e167836 */ /* 0x010fc40000000000 */
[----:B------:R-:W-:-:S03]  /*1000*/  VIADD R14, R30, 0x4 ;  /* 0x000000041e0e7836 */ /* 0x000fc60000000000 */
[----:B------:R0:W-:Y:S02]  /*1010*/  STL.U16 [R25+0x400], R22 ;  /* 0x0004001619007387 */ /* 0x0001e40000100400 */
[----:B------:R-:W-:Y:S02]  /*1020*/  I2FP.F32.U32 R16, R14 ;  /* 0x0000000e00107245 */ /* 0x000fe40000201000 */
[----:B------:R-:W-:-:S04]  /*1030*/  I2FP.F32.U32 R14, R24 ;  /* 0x00000018000e7245 */ /* 0x000fc80000201000 */
[----:B------:R-:W5:Y:S01]  /*1040*/  TEX.LL R33, R16, R16, R32, UR4, 2D, 0x7 ;  /* 0x28ff042010107f60 */ /* 0x000f6200089e0721 */
[----:B------:R-:W5:Y:S01]  /*1050*/  TEX.LL R34, R18, R18, R32, UR4, 2D, 0x7 ;  /* 0x28ff042012127f60 */ /* 0x000f6200089e0722 */
[----:B------:R-:W5:Y:S01]  /*1060*/  TEX.LL R35, R20, R20, R32, UR4, 2D, 0x7 ;  /* 0x28ff042014147f60 */ /* 0x000f6200089e0723 */
[----:B0-----:R0:W5:Y:S01]  /*1070*/  TEX.LL R24, R22, R14, R32, UR4, 2D ;  /* 0x28ff04200e167f60 */ /* 0x00116200089e0f18 */
[----:B------:R-:W-:-:S04]  /*1080*/  DEPBAR.LE SB5, 0x3 ;  /* 0x0000d0c00000791a */ /* 0x000fc80000000000 */
[----:B------:R-:W-:-:S05]  /*1090*/  IMAD.SHL.U32 R36, R16, 0x2, RZ ;  /* 0x0000000210247824 */ /* 0x000fca00078e00ff */
[----:B------:R-:W-:-:S04]  /*10a0*/  LOP3.LUT R36, R36, 0x1fe, RZ, 0xc0, !PT ;  /* 0x000001fe24247812 */ /* 0x000fc800078ec0ff */
[----:B------:R-:W-:-:S05]  /*10b0*/  IADD3 R37, PT, PT, R1, R36, RZ ;  /* 0x0000002401257210 */ /* 0x000fca0007ffe0ff */
[----:B------:R-:W2:Y:S02]  /*10c0*/  LDL.U16 R36, [R37] ;  /* 0x0000000025247983 */ /* 0x000ea40000100400 */
[----:B--2---:R-:W-:-:S05]  /*10d0*/  VIADD R36, R36, 0x1 ;  /* 0x0000000124247836 */ /* 0x004fca0000000000 */
[----:B------:R2:W-:Y:S02]  /*10e0*/  STL.U16 [R37], R36 ;  /* 0x0000002425007387 */ /* 0x0005e40000100400 */
[----:B--2---:R-:W-:-:S05]  /*10f0*/  IMAD.SHL.U32 R37, R17, 0x2, RZ ;  /* 0x0000000211257824 */ /* 0x004fca00078e00ff */
[----:B------:R-:W-:-:S05]  /*1100*/  LOP3.LUT R16, R37, 0x1fe, RZ, 0xc0, !PT ;  /* 0x000001fe25107812 */ /* 0x000fca00078ec0ff */
[----:B------:R-:W-:-:S05]  /*1110*/  IMAD.IADD R36, R1, 0x1, R16 ;  /* 0x0000000101247824 */ /* 0x000fca00078e0210 */
[----:B------:R-:W2:Y:S01]  /*1120*/  LDL.U16 R16, [R36+0x200] ;  /* 0x0002000024107983 */ /* 0x000ea20000100400 */
[----:B0-----:R-:W-:-:S05]  /*1130*/  IMAD.SHL.U32 R14, R33, 0x2, RZ ;  /* 0x00000002210e7824 */ /* 0x001fca00078e00ff */
[----:B------:R-:W-:Y:S02]  /*1140*/  LOP3.LUT R14, R14, 0x1fe, RZ, 0xc0, !PT ;  /* 0x000001fe0e0e7812 */ /* 0x000fe400078ec0ff */
[----:B--2---:R-:W-:-:S03]  /*1150*/  IADD3 R17, PT, PT, R16, 0x1, RZ ;  /* 0x0000000110117810 */ /* 0x004fc60007ffe0ff */
[----:B------:R-:W-:Y:S02]  /*1160*/  IMAD.IADD R16, R1, 0x1, R14 ;  /* 0x0000000101107824 */ /* 0x000fe400078e020e */
[----:B------:R0:W-:Y:S04]  /*1170*/  STL.U16 [R36+0x200], R17 ;  /* 0x0002001124007387 */ /* 0x0001e80000100400 */
[----:B------:R-:W2:Y:S01]  /*1180*/  LDL.U16 R32, [R16+0x400] ;  /* 0x0004000010207983 */ /* 0x000ea20000100400 */
[----:B------:R-:W-:-:S04]  /*1190*/  DEPBAR.LE SB5, 0x2 ;  /* 0x0000d0800000791a */ /* 0x000fc80000000000 */
[----:B------:R-:W-:-:S05]  /*11a0*/  IMAD.SHL.U32 R14, R18, 0x2, RZ ;  /* 0x00000002120e7824 */ /* 0x000fca00078e00ff */
[----:B------:R-:W-:-:S05]  /*11b0*/  LOP3.LUT R14, R14, 0x1fe, RZ, 0xc0, !PT ;  /* 0x000001fe0e0e7812 */ /* 0x000fca00078ec0ff */
[----:B------:R-:W-:Y:S02]  /*11c0*/  IMAD.IADD R37, R1, 0x1, R14 ;  /* 0x0000000101257824 */ /* 0x000fe400078e020e */
[----:B--2---:R-:W-:-:S05]  /*11d0*/  VIADD R33, R32, 0x1 ;  /* 0x0000000120217836 */ /* 0x004fca0000000000 */
[----:B------:R2:W-:Y:S04]  /*11e0*/  STL.U16 [R16+0x400], R33 ;  /* 0x0004002110007387 */ /* 0x0005e80000100400 */
[----:B------:R-:W3:Y:S01]  /*11f0*/  LDL.U16 R18, [R37] ;  /* 0x0000000025127983 */ /* 0x000ee20000100400 */
[----:B------:R-:W-:-:S04]  /*1200*/  SHF.L.U32 R14, R19, 0x1, RZ ;  /* 0x00000001130e7819 */ /* 0x000fc800000006ff */
[----:B------:R-:W-:-:S05]  /*1210*/  LOP3.LUT R14, R14, 0x1fe, RZ, 0xc0, !PT ;  /* 0x000001fe0e0e7812 */ /* 0x000fca00078ec0ff */
[----:B------:R-:W-:Y:S02]  /*1220*/  IMAD.IADD R32, R1, 0x1, R14 ;  /* 0x0000000101207824 */ /* 0x000fe400078e020e */
[----:B---3--:R-:W-:-:S05]  /*1230*/  VIADD R18, R18, 0x1 ;  /* 0x0000000112127836 */ /* 0x008fca0000000000 */
[----:B------:R3:W-:Y:S04]  /*1240*/  STL.U16 [R37], R18 ;  /* 0x0000001225007387 */ /* 0x0007e80000100400 */
[----:B0-----:R-:W4:Y:S01]  /*1250*/  LDL.U16 R17, [R32+0x200] ;  /* 0x0002000020117983 */ /* 0x001f220000100400 */
[----:B------:R-:W-:-:S05]  /*1260*/  IMAD.SHL.U32 R14, R34, 0x2, RZ ;  /* 0x00000002220e7824 */ /* 0x000fca00078e00ff */
[----:B------:R-:W-:-:S04]  /*1270*/  LOP3.LUT R14, R14, 0x1fe, RZ, 0xc0, !PT ;  /* 0x000001fe0e0e7812 */ /* 0x000fc800078ec0ff */
[----:B------:R-:W-:Y:S01]  /*1280*/  IADD3 R19, PT, PT, R1, R14, RZ ;  /* 0x0000000e01137210 */ /* 0x000fe20007ffe0ff */
[----:B----4-:R-:W-:-:S05]  /*1290*/  VIADD R17, R17, 0x1 ;  /* 0x0000000111117836 */ /* 0x010fca0000000000 */
[----:B------:R0:W-:Y:S04]  /*12a0*/  STL.U16 [R32+0x200], R17 ;  /* 0x0002001120007387 */ /* 0x0001e80000100400 */
[----:B--2---:R-:W2:Y:S01]  /*12b0*/  LDL.U16 R16, [R19+0x400] ;  /* 0x0004000013107983 */ /* 0x004ea20000100400 */
[----:B------:R-:W-:-:S04]  /*12c0*/  DEPBAR.LE SB5, 0x1 ;  /* 0x0000d0400000791a */ /* 0x000fc80000000000 */
[----:B------:R-:W-:-:S05]  /*12d0*/  IMAD.SHL.U32 R14, R20, 0x2, RZ ;  /* 0x00000002140e7824 */ /* 0x000fca00078e00ff */
[----:B------:R-:W-:-:S05]  /*12e0*/  LOP3.LUT R14, R14, 0x1fe, RZ, 0xc0, !PT ;  /* 0x000001fe0e0e7812 */ /* 0x000fca00078ec0ff */
[----:B------:R-:W-:Y:S02]  /*12f0*/  IMAD.IADD R33, R1, 0x1, R14 ;  /* 0x0000000101217824 */ /* 0x000fe400078e020e */
[----:B--2---:R-:W-:-:S05]  /*1300*/  VIADD R16, R16, 0x1 ;  /* 0x0000000110107836 */ /* 0x004fca0000000000 */
[----:B------:R2:W-:Y:S04]  /*1310*/  STL.U16 [R19+0x400], R16 ;  /* 0x0004001013007387 */ /* 0x0005e80000100400 */
[----:B---3--:R-:W3:Y:S01]  /*1320*/  LDL.U16 R18, [R33] ;  /* 0x0000000021127983 */ /* 0x008ee20000100400 */
[----:B------:R-:W-:-:S05]  /*1330*/  IMAD.SHL.U32 R14, R21, 0x2, RZ ;  /* 0x00000002150e7824 */ /* 0x000fca00078e00ff */
[----:B------:R-:W-:-:S05]  /*1340*/  LOP3.LUT R14, R14, 0x1fe, RZ, 0xc0, !PT ;  /* 0x000001fe0e0e7812 */ /* 0x000fca00078ec0ff */
[----:B------:R-:W-:Y:S01]  /*1350*/  IMAD.IADD R20, R1, 0x1, R14 ;  /* 0x0000000101147824 */ /* 0x000fe200078e020e */
[----:B---3--:R-:W-:-:S05]  /*1360*/  IADD3 R18, PT, PT, R18, 0x1, RZ ;  /* 0x0000000112127810 */ /* 0x008fca0007ffe0ff */
[----:B------:R3:W-:Y:S04]  /*1370*/  STL.U16 [R33], R18 ;  /* 0x0000001221007387 */ /* 0x0007e80000100400 */
[----:B0-----:R-:W4:Y:S01]  /*1380*/  LDL.U16 R17, [R20+0x200] ;  /* 0x0002000014117983 */ /* 0x001f220000100400 */
[----:B------:R-:W-:-:S05]  /*1390*/  IMAD.SHL.U32 R14, R35, 0x2, RZ ;  /* 0x00000002230e7824 */ /* 0x000fca00078e00ff */
[----:B------:R-:W-:-:S05]  /*13a0*/  LOP3.LUT R14, R14, 0x1fe, RZ, 0xc0, !PT ;  /* 0x000001fe0e0e7812 */ /* 0x000fca00078ec0ff */
[----:B--2---:R-:W-:Y:S02]  /*13b0*/  IMAD.IADD R19, R1, 0x1, R14 ;  /* 0x0000000101137824 */ /* 0x004fe400078e020e */
[----:B----4-:R-:W-:-:S05]  /*13c0*/  VIADD R17, R17, 0x1 ;  /* 0x0000000111117836 */ /* 0x010fca0000000000 */
[----:B------:R0:W-:Y:S04]  /*13d0*/  STL.U16 [R20+0x200], R17 ;  /* 0x0002001114007387 */ /* 0x0001e80000100400 */
[----:B------:R-:W2:Y:S01]  /*13e0*/  LDL.U16 R16, [R19+0x400] ;  /* 0x0004000013107983 */ /* 0x000ea20000100400 */
[----:B-----5:R-:W-:-:S04]  /*13f0*/  SHF.L.U32 R14, R22, 0x1, RZ ;  /* 0x00000001160e7819 */ /* 0x020fc800000006ff */
[----:B------:R-:W-:-:S05]  /*1400*/  LOP3.LUT R14, R14, 0x1fe, RZ, 0xc0, !PT ;  /* 0x000001fe0e0e7812 */ /* 0x000fca00078ec0ff */
[----:B------:R-:W-:Y:S02]  /*1410*/  IMAD.IADD R21, R1, 0x1, R14 ;  /* 0x0000000101157824 */ /* 0x000fe400078e020e */
[----:B--2---:R-:W-:-:S05]  /*1420*/  VIADD R16, R16, 0x1 ;  /* 0x0000000110107836 */ /* 0x004fca0000000000 */
[----:B------:R2:W-:Y:S04]  /*1430*/  STL.U16 [R19+0x400], R16 ;  /* 0x0004001013007387 */ /* 0x0005e80000100400 */
[----:B---3--:R-:W3:Y:S01]  /*1440*/  LDL.U16 R18, [R21] ;  /* 0x0000000015127983 */ /* 0x008ee20000100400 */
[----:B------:R-:W-:-:S05]  /*1450*/  IMAD.SHL.U32 R14, R23, 0x2, RZ ;  /* 0x00000002170e7824 */ /* 0x000fca00078e00ff */
[----:B------:R-:W-:-:S04]  /*1460*/  LOP3.LUT R14, R14, 0x1fe, RZ, 0xc0, !PT ;  /* 0x000001fe0e0e7812 */ /* 0x000fc800078ec0ff */
[----:B0-----:R-:W-:Y:S01]  /*1470*/  IADD3 R20, PT, PT, R1, R14, RZ ;  /* 0x0000000e01147210 */ /* 0x001fe20007ffe0ff */
[----:B---3--:R-:W-:-:S05]  /*1480*/  VIADD R18, R18, 0x1 ;  /* 0x0000000112127836 */ /* 0x008fca0000000000 */
[----:B------:R0:W-:Y:S04]  /*1490*/  STL.U16 [R21], R18 ;  /* 0x0000001215007387 */ /* 0x0001e80000100400 */
[----:B------:R-:W3:Y:S01]  /*14a0*/  LDL.U16 R17, [R20+0x200] ;  /* 0x0002000014117983 */ /* 0x000ee20000100400 */
[----:B------:R-:W-:-:S05]  /*14b0*/  IMAD.SHL.U32 R14, R24, 0x2, RZ ;  /* 0x00000002180e7824 */ /* 0x000fca00078e00ff */
[----:B------:R-:W-:-:S05]  /*14c0*/  LOP3.LUT R14, R14, 0x1fe, RZ, 0xc0, !PT ;  /* 0x000001fe0e0e7812 */ /* 0x000fca00078ec0ff */
[----:B--2---:R-:W-:Y:S02]  /*14d0*/  IMAD.IADD R19, R1, 0x1, R14 ;  /* 0x0000000101137824 */ /* 0x004fe400078e020e */
[----:B---3--:R-:W-:-:S05]  /*14e0*/  VIADD R17, R17, 0x1 ;  /* 0x0000000111117836 */ /* 0x008fca0000000000 */
[----:B------:R0:W-:Y:S04]  /*14f0*/  STL.U16 [R20+0x200], R17 ;  /* 0x0002001114007387 */ /* 0x0001e80000100400 */
[----:B------:R-:W2:Y:S01]  /*1500*/  LDL.U16 R14, [R19+0x400] ;  /* 0x00040000130e7983 */ /* 0x000ea20000100400 */
[----:B------:R-:W-:Y:S01]  /*1510*/  IADD3 R31, PT, PT, R31, 0x8, RZ ;  /* 0x000000081f1f7810 */ /* 0x000fe20007ffe0ff */
[----:B------:R-:W-:-:S03]  /*1520*/  VIADD R30, R30, 0x8 ;  /* 0x000000081e1e7836 */ /* 0x000fc60000000000 */
[----:B------:R-:W-:Y:S01]  /*1530*/  ISETP.NE.AND P0, PT, R31, RZ, PT ;  /* 0x000000ff1f00720c */ /* 0x000fe20003f05270 */
[----:B--2---:R-:W-:-:S05]  /*1540*/  VIADD R14, R14, 0x1 ;  /* 0x000000010e0e7836 */ /* 0x004fca0000000000 */
[----:B------:R0:W-:Y:S07]  /*1550*/  STL.U16 [R19+0x400], R14 ;  /* 0x0004000e13007387 */ /* 0x0001ee0000100400 */
[----:B------:R-:W-:Y:S05]  /*1560*/  @P0 BRA `(.L_x_9) ;  /* 0xfffffff400180947 */ /* 0x000fea000383ffff */
[----:B-1----:R-:W-:Y:S05]  /*1570*/  BSYNC.RECONVERGENT B5 ;  /* 0x0000000000057941 */ /* 0x002fea0003800200 */
.L_x_8:
[----:B-1----:R-:W-:Y:S05]  /*1580*/  BSYNC.RECONVERGENT B4 ;  /* 0x0000000000047941 */ /* 0x002fea0003800200 */
.L_x_7:
[----:B------:R-:W-:-:S13]  /*1590*/  ISETP.NE.AND P0, PT, R8, RZ, PT ;  /* 0x000000ff0800720c */ /* 0x000fda0003f05270 */
[----:B------:R-:W-:Y:S05]  /*15a0*/  @!P0 BRA `(.L_x_6) ;  /* 0x0000000800c08947 */ /* 0x000fea0003800000 */
[----:B0-----:R-:W-:Y:S01]  /*15b0*/  VIADD R14, R8, 0xffffffff ;  /* 0xffffffff080e7836 */ /* 0x001fe20000000000 */
[----:B------:R-:W-:Y:S01]  /*15c0*/  BSSY.RECONVERGENT B4, `(.L_x_10) ;  /* 0x0000061000047945 */ /* 0x000fe20003800200 */
[----:B------:R-:W-:-:S03]  /*15d0*/  ISETP.NE.AND P1, PT, R9, RZ, PT ;  /* 0x000000ff0900720c */ /* 0x000fc60003f25270 */
[----:B------:R-:W-:-:S13]  /*15e0*/  ISETP.GE.U32.AND P0, PT, R14, 0x3, PT ;  /* 0x000000030e00780c */ /* 0x000fda0003f06070 */
[----:B------:R-:W-:Y:S05]  /*15f0*/  @!P0 BRA `(.L_x_11) ;  /* 0x0000000400748947 */ /* 0x000fea0003800000 */
[----:B------:R-:W0:Y:S01]  /*1600*/  LDCU UR4, c[0x0][0x388] ;  /* 0x00007100ff0477ac */ /* 0x000e220008000800 */
[----:B------:R-:W-:Y:S01]  /*1610*/  I2FP.F32.U32 R16, R30 ;  /* 0x0000001e00107245 */ /* 0x000fe20000201000 */
[--C-:B------:R-:W-:Y:S01]  /*1620*/  IMAD.MOV.U32 R17, RZ, RZ, R15.reuse ;  /* 0x000000ffff117224 */ /* 0x100fe200078e000f */
[C---:B------:R-:W-:Y:S01]  /*1630*/  IADD3 R20, PT, PT, R30.reuse, 0x2, RZ ;  /* 0x000000021e147810 */ /* 0x040fe20007ffe0ff */
[----:B------:R-:W-:Y:S01]  /*1640*/  IMAD.MOV.U32 R35, RZ, RZ, -0x3e000000 ;  /* 0xc2000000ff237424 */ /* 0x000fe200078e00ff */
[----:B------:R-:W-:Y:S01]  /*1650*/  UMOV UR5, URZ ;  /* 0x000000ff00057c82 */ /* 0x000fe20008000000 */
[C---:B------:R-:W-:Y:S01]  /*1660*/  VIADD R18, R30.reuse, 0x1 ;  /* 0x000000011e127836 */ /* 0x040fe20000000000 */
[----:B------:R-:W-:Y:S01]  /*1670*/  I2FP.F32.U32 R20, R20 ;  /* 0x0000001400147245 */ /* 0x000fe20000201000 */
[----:B------:R-:W-:Y:S02]  /*1680*/  VIADD R14, R30, 0x3 ;  /* 0x000000031e0e7836 */ /* 0x000fe40000000000 */
[--C-:B------:R-:W-:Y:S01]  /*1690*/  IMAD.MOV.U32 R19, RZ, RZ, R15.reuse ;  /* 0x000000ffff137224 */ /* 0x100fe200078e000f */
[----:B------:R-:W-:Y:S01]  /*16a0*/  I2FP.F32.U32 R18, R18 ;  /* 0x0000001200127245 */ /* 0x000fe20000201000 */
[----:B------:R-:W-:Y:S01]  /*16b0*/  IMAD.MOV.U32 R21, RZ, RZ, R15 ;  /* 0x000000ffff157224 */ /* 0x000fe200078e000f */
[----:B------:R-:W-:Y:S01]  /*16c0*/  I2FP.F32.U32 R14, R14 ;  /* 0x0000000e000e7245 */ /* 0x000fe20000201000 */
[----:B0-----:R-:W5:Y:S03]  /*16d0*/  TEX.LL R31, R16, R16, R35, UR4, 2D, 0x7 ;  /* 0x28ff042310107f60 */ /* 0x001f6600089e071f */
[----:B------:R-:W5:Y:S01]  /*16e0*/  TEX.LL R33, R18, R18, R35, UR4, 2D, 0x7 ;  /* 0x28ff042312127f60 */ /* 0x000f6200089e0721 */
[----:B------:R-:W5:Y:S01]  /*16f0*/  TEX.LL R32, R20, R20, R35, UR4, 2D, 0x7 ;  /* 0x28ff042314147f60 */ /* 0x000f6200089e0720 */
[----:B------:R0:W5:Y:S01]  /*1700*/  TEX.LL R24, R22, R14, R35, UR4, 2D ;  /* 0x28ff04230e167f60 */ /* 0x00016200089e0f18 */
[----:B------:R-:W-:-:S04]  /*1710*/  DEPBAR.LE SB5, 0x3 ;  /* 0x0000d0c00000791a */ /* 0x000fc80000000000 */
[----:B------:R-:W-:-:S04]  /*1720*/  SHF.L.U32 R34, R16, 0x1, RZ ;  /* 0x0000000110227819 */ /* 0x000fc800000006ff */
[----:B------:R-:W-:-:S05]  /*1730*/  LOP3.LUT R34, R34, 0x1fe, RZ, 0xc0, !PT ;  /* 0x000001fe22227812 */ /* 0x000fca00078ec0ff */
[----:B------:R-:W-:-:S05]  /*1740*/  IMAD.IADD R37, R1, 0x1, R34 ;  /* 0x0000000101257824 */ /* 0x000fca00078e0222 */
[----:B------:R-:W3:Y:S01]  /*1750*/  LDL.U16 R36, [R37] ;  /* 0x0000000025247983 */ /* 0x000ee20000100400 */
[----:B------:R-:W-:-:S05]  /*1760*/  IMAD.SHL.U32 R34, R17, 0x2, RZ ;  /* 0x0000000211227824 */ /* 0x000fca00078e00ff */
[----:B------:R-:W-:-:S05]  /*1770*/  LOP3.LUT R34, R34, 0x1fe, RZ, 0xc0, !PT ;  /* 0x000001fe22227812 */ /* 0x000fca00078ec0ff */
[----:B------:R-:W-:Y:S02]  /*1780*/  IMAD.IADD R34, R1, 0x1, R34 ;  /* 0x0000000101227824 */ /* 0x000fe400078e0222 */
[----:B---3--:R-:W-:-:S05]  /*1790*/  VIADD R36, R36, 0x1 ;  /* 0x0000000124247836 */ /* 0x008fca0000000000 */
[----:B------:R-:W-:Y:S04]  /*17a0*/  STL.U16 [R37], R36 ;  /* 0x0000002425007387 */ /* 0x000fe80000100400 */
[----:B------:R-:W3:Y:S01]  /*17b0*/  LDL.U16 R16, [R34+0x200] ;  /* 0x0002000022107983 */ /* 0x000ee20000100400 */
[----:B0-----:R-:W-:-:S04]  /*17c0*/  SHF.L.U32 R14, R31, 0x1, RZ ;  /* 0x000000011f0e7819 */ /* 0x001fc800000006ff */
[----:B------:R-:W-:-:S05]  /*17d0*/  LOP3.LUT R14, R14, 0x1fe, RZ, 0xc0, !PT ;  /* 0x000001fe0e0e7812 */ /* 0x000fca00078ec0ff */
[----:B------:R-:W-:Y:S02]  /*17e0*/  IMAD.IADD R35, R1, 0x1, R14 ;  /* 0x0000000101237824 */ /* 0x000fe400078e020e */
[----:B---3--:R-:W-:-:S05]  /*17f0*/  VIADD R17, R16, 0x1 ;  /* 0x0000000110117836 */ /* 0x008fca0000000000 */
[----:B------:R0:W-:Y:S04]  /*1800*/  STL.U16 [R34+0x200], R17 ;  /* 0x0002001122007387 */ /* 0x0001e80000100400 */
[----:B------:R-:W3:Y:S01]  /*1810*/  LDL.U16 R16, [R35+0x400] ;  /* 0x0004000023107983 */ /* 0x000ee20000100400 */
[----:B------:R-:W-:-:S04]  /*1820*/  DEPBAR.LE SB5, 0x2 ;  /* 0x0000d0800000791a */ /* 0x000fc80000000000 */
[----:B------:R-:W-:-:S05]  /*1830*/  IMAD.SHL.U32 R14, R18, 0x2, RZ ;  /* 0x00000002120e7824 */ /* 0x000fca00078e00ff */
[----:B------:R-:W-:-:S04]  /*1840*/  LOP3.LUT R14, R14, 0x1fe, RZ, 0xc0, !PT ;  /* 0x000001fe0e0e7812 */ /* 0x000fc800078ec0ff */
[----:B------:R-:W-:Y:S01]  /*1850*/  IADD3 R31, PT, PT, R1, R14, RZ ;  /* 0x0000000e011f7210 */ /* 0x000fe20007ffe0ff */
[----:B---3--:R-:W-:-:S05]  /*1860*/  VIADD R16, R16, 0x1 ;  /* 0x0000000110107836 */ /* 0x008fca0000000000 */
[----:B------:R1:W-:Y:S04]  /*1870*/  STL.U16 [R35+0x400], R16 ;  /* 0x0004001023007387 */ /* 0x0003e80000100400 */
[----:B------:R-:W3:Y:S01]  /*1880*/  LDL.U16 R18, [R31] ;  /* 0x000000001f127983 */ /* 0x000ee20000100400 */
[----:B------:R-:W-:-:S05]  /*1890*/  IMAD.SHL.U32 R14, R19, 0x2, RZ ;  /* 0x00000002130e7824 */ /* 0x000fca00078e00ff */
[----:B------:R-:W-:-:S05]  /*18a0*/  LOP3.LUT R14, R14, 0x1fe, RZ, 0xc0, !PT ;  /* 0x000001fe0e0e7812 */ /* 0x000fca00078ec0ff */
[----:B0-----:R-:W-:Y:S02]  /*18b0*/  IMAD.IADD R34, R1, 0x1, R14 ;  /* 0x0000000101227824 */ /* 0x001fe400078e020e */
[----:B---3--:R-:W-:-:S05]  /*18c0*/  VIADD R18, R18, 0x1 ;  /* 0x0000000112127836 */ /* 0x008fca0000000000 */
[----:B------:R0:W-:Y:S04]  /*18d0*/  STL.U16 [R31], R18 ;  /* 0x000000121f007387 */ /* 0x0001e80000100400 */
[----:B------:R-:W3:Y:S01]  /*18e0*/  LDL.U16 R17, [R34+0x200] ;  /* 0x0002000022117983 */ /* 0x000ee20000100400 */
[----:B------:R-:W-:-:S05]  /*18f0*/  IMAD.SHL.U32 R14, R33, 0x2, RZ ;  /* 0x00000002210e7824 */ /* 0x000fca00078e00ff */
[----:B------:R-:W-:-:S05]  /*1900*/  LOP3.LUT R14, R14, 0x1fe, RZ, 0xc0, !PT ;  /* 0x000001fe0e0e7812 */ /* 0x000fca00078ec0ff */
[----:B------:R-:W-:Y:S01]  /*1910*/  IMAD.IADD R19, R1, 0x1, R14 ;  /* 0x0000000101137824 */ /* 0x000fe200078e020e */
[----:B---3--:R-:W-:-:S05]  /*1920*/  IADD3 R17, PT, PT, R17, 0x1, RZ ;  /* 0x0000000111117810 */ /* 0x008fca0007ffe0ff */
[----:B------:R3:W-:Y:S04]  /*1930*/  STL.U16 [R34+0x200], R17 ;  /* 0x0002001122007387 */ /* 0x0007e80000100400 */
[----:B-1----:R-:W4:Y:S01]  /*1940*/  LDL.U16 R16, [R19+0x400] ;  /* 0x0004000013107983 */ /* 0x002f220000100400 */
[----:B------:R-:W-:-:S04]  /*1950*/  DEPBAR.LE SB5, 0x1 ;  /* 0x0000d0400000791a */ /* 0x000fc80000000000 */
[----:B------:R-:W-:-:S05]  /*1960*/  IMAD.SHL.U32 R14, R20, 0x2, RZ ;  /* 0x00000002140e7824 */ /* 0x000fca00078e00ff */
[----:B------:R-:W-:-:S05]  /*1970*/  LOP3.LUT R14, R14, 0x1fe, RZ, 0xc0, !PT ;  /* 0x000001fe0e0e7812 */ /* 0x000fca00078ec0ff */
[----:B0-----:R-:W-:Y:S02]  /*1980*/  IMAD.IADD R31, R1, 0x1, R14 ;  /* 0x00000001011f7824 */ /* 0x001fe400078e020e */
[----:B----4-:R-:W-:-:S05]  /*1990*/  VIADD R16, R16, 0x1 ;  /* 0x0000000110107836 */ /* 0x010fca0000000000 */
[----:B------:R0:W-:Y:S04]  /*19a0*/  STL.U16 [R19+0x400], R16 ;  /* 0x0004001013007387 */ /* 0x0001e80000100400 */
[----:B------:R-:W4:Y:S01]  /*19b0*/  LDL.U16 R18, [R31] ;  /* 0x000000001f127983 */ /* 0x000f220000100400 */
[----:B------:R-:W-:-:S04]  /*19c0*/  SHF.L.U32 R14, R21, 0x1, RZ ;  /* 0x00000001150e7819 */ /* 0x000fc800000006ff */
[----:B------:R-:W-:-:S05]  /*19d0*/  LOP3.LUT R14, R14, 0x1fe, RZ, 0xc0, !PT ;  /* 0x000001fe0e0e7812 */ /* 0x000fca00078ec0ff */
[----:B------:R-:W-:Y:S02]  /*19e0*/  IMAD.IADD R20, R1, 0x1, R14 ;  /* 0x0000000101147824 */ /* 0x000fe400078e020e */
[----:B----4-:R-:W-:-:S05]  /*19f0*/  VIADD R18, R18, 0x1 ;  /* 0x0000000112127836 */ /* 0x010fca0000000000 */
[----:B------:R1:W-:Y:S04]  /*1a00*/  STL.U16 [R31], R18 ;  /* 0x000000121f007387 */ /* 0x0003e80000100400 */
[----:B---3--:R-:W3:Y:S01]  /*1a10*/  LDL.U16 R17, [R20+0x200] ;  /* 0x0002000014117983 */ /* 0x008ee20000100400 */
[----:B------:R-:W-:-:S05]  /*1a20*/  IMAD.SHL.U32 R14, R32, 0x2, RZ ;  /* 0x00000002200e7824 */ /* 0x000fca00078e00ff */
[----:B------:R-:W-:-:S04]  /*1a30*/  LOP3.LUT R14, R14, 0x1fe, RZ, 0xc0, !PT ;  /* 0x000001fe0e0e7812 */ /* 0x000fc800078ec0ff */
[----:B0-----:R-:W-:Y:S01]  /*1a40*/  IADD3 R19, PT, PT, R1, R14, RZ ;  /* 0x0000000e01137210 */ /* 0x001fe20007ffe0ff */
[----:B---3--:R-:W-:-:S05]  /*1a50*/  VIADD R17, R17, 0x1 ;  /* 0x0000000111117836 */ /* 0x008fca0000000000 */
[----:B------:R0:W-:Y:S04]  /*1a60*/  STL.U16 [R20+0x200], R17 ;  /* 0x0002001114007387 */ /* 0x0001e80000100400 */
[----:B------:R-:W3:Y:S01]  /*1a70*/  LDL.U16 R16, [R19+0x400] ;  /* 0x0004000013107983 */ /* 0x000ee20000100400 */
[----:B-----5:R-:W-:-:S05]  /*1a80*/  IMAD.SHL.U32 R14, R22, 0x2, RZ ;  /* 0x00000002160e7824 */ /* 0x020fca00078e00ff */
[----:B------:R-:W-:-:S05]  /*1a90*/  LOP3.LUT R14, R14, 0x1fe, RZ, 0xc0, !PT ;  /* 0x000001fe0e0e7812 */ /* 0x000fca00078ec0ff */
[----:B------:R-:W-:Y:S02]  /*1aa0*/  IMAD.IADD R21, R1, 0x1, R14 ;  /* 0x0000000101157824 */ /* 0x000fe400078e020e */
[----:B---3--:R-:W-:-:S05]  /*1ab0*/  VIADD R16, R16, 0x1 ;  /* 0x0000000110107836 */ /* 0x008fca0000000000 */
[----:B------:R3:W-:Y:S04]  /*1ac0*/  STL.U16 [R19+0x400], R16 ;  /* 0x0004001013007387 */ /* 0x0007e80000100400 */
[----:B-1----:R-:W4:Y:S01]  /*1ad0*/  LDL.U16 R18, [R21] ;  /* 0x0000000015127983 */ /* 0x002f220000100400 */
[----:B------:R-:W-:-:S05]  /*1ae0*/  IMAD.SHL.U32 R14, R23, 0x2, RZ ;  /* 0x00000002170e7824 */ /* 0x000fca00078e00ff */
[----:B------:R-:W-:-:S05]  /*1af0*/  LOP3.LUT R14, R14, 0x1fe, RZ, 0xc0, !PT ;  /* 0x000001fe0e0e7812 */ /* 0x000fca00078ec0ff */
[----:B0-----:R-:W-:Y:S01]  /*1b00*/  IMAD.IADD R20, R1, 0x1, R14 ;  /* 0x0000000101147824 */ /* 0x001fe200078e020e */
[----:B----4-:R-:W-:-:S05]  /*1b10*/  IADD3 R18, PT, PT, R18, 0x1, RZ ;  /* 0x0000000112127810 */ /* 0x010fca0007ffe0ff */
[----:B------:R0:W-:Y:S04]  /*1b20*/  STL.U16 [R21], R18 ;  /* 0x0000001215007387 */ /* 0x0001e80000100400 */
[----:B------:R-:W4:Y:S01]  /*1b30*/  LDL.U16 R17, [R20+0x200] ;  /* 0x0002000014117983 */ /* 0x000f220000100400 */
[----:B------:R-:W-:-:S05]  /*1b40*/  IMAD.SHL.U32 R14, R24, 0x2, RZ ;  /* 0x00000002180e7824 */ /* 0x000fca00078e00ff */
[----:B------:R-:W-:-:S05]  /*1b50*/  LOP3.LUT R14, R14, 0x1fe, RZ, 0xc0, !PT ;  /* 0x000001fe0e0e7812 */ /* 0x000fca00078ec0ff */
[----:B---3--:R-:W-:Y:S02]  /*1b60*/  IMAD.IADD R19, R1, 0x1, R14 ;  /* 0x0000000101137824 */ /* 0x008fe400078e020e */
[----:B----4-:R-:W-:-:S05]  /*1b70*/  VIADD R17, R17, 0x1 ;  /* 0x0000000111117836 */ /* 0x010fca0000000000 */
[----:B------:R0:W-:Y:S04]  /*1b80*/  STL.U16 [R20+0x200], R17 ;  /* 0x0002001114007387 */ /* 0x0001e80000100400 */
[----:B------:R-:W3:Y:S01]  /*1b90*/  LDL.U16 R14, [R19+0x400] ;  /* 0x00040000130e7983 */ /* 0x000ee20000100400 */
[----:B------:R-:W-:Y:S01]  /*1ba0*/  VIADD R30, R30, 0x4 ;  /* 0x000000041e1e7836 */ /* 0x000fe20000000000 */
[----:B---3--:R-:W-:-:S05]  /*1bb0*/  IADD3 R14, PT, PT, R14, 0x1, RZ ;  /* 0x000000010e0e7810 */ /* 0x008fca0007ffe0ff */
[----:B------:R0:W-:Y:S02]  /*1bc0*/  STL.U16 [R19+0x400], R14 ;  /* 0x0004000e13007387 */ /* 0x0001e40000100400 */
.L_x_11:
[----:B------:R-:W-:Y:S05]  /*1bd0*/  BSYNC.RECONVERGENT B4 ;  /* 0x0000000000047941 */ /* 0x000fea0003800200 */
.L_x_10:
[----:B------:R-:W-:Y:S05]  /*1be0*/  @!P1 BRA `(.L_x_6) ;  /* 0x0000000400309947 */ /* 0x000fea0003800000 */
[----:B------:R-:W-:Y:S01]  /*1bf0*/  ISETP.NE.AND P0, PT, R9, 0x1, PT ;  /* 0x000000010900780c */ /* 0x000fe20003f05270 */
[----:B------:R-:W-:Y:S01]  /*1c00*/  BSSY.RECONVERGENT B4, `(.L_x_12) ;  /* 0x0000032000047945 */ /* 0x000fe20003800200 */
[----:B------:R-:W-:-:S11]  /*1c10*/  LOP3.LUT P1, RZ, R6, 0x1, RZ, 0xc0, !PT ;  /* 0x0000000106ff7812 */ /* 0x000fd6000782c0ff */
[----:B------:R-:W-:Y:S05]  /*1c20*/  @!P0 BRA `(.L_x_13) ;  /* 0x0000000000bc8947 */ /* 0x000fea0003800000 */
[----:B------:R-:W1:Y:S01]  /*1c30*/  LDCU UR4, c[0x0][0x388] ;  /* 0x00007100ff0477ac */ /* 0x000e620008000800 */
[----:B------:R-:W-:Y:S01]  /*1c40*/  I2FP.F32.U32 R16, R30 ;  /* 0x0000001e00107245 */ /* 0x000fe20000201000 */
[----:B0-----:R-:W-:Y:S02]  /*1c50*/  IMAD.MOV.U32 R17, RZ, RZ, R15 ;  /* 0x000000ffff117224 */ /* 0x001fe400078e000f */
[----:B------:R-:W-:Y:S01]  /*1c60*/  IMAD.MOV.U32 R32, RZ, RZ, -0x3e000000 ;  /* 0xc2000000ff207424 */ /* 0x000fe200078e00ff */
[----:B------:R-:W-:Y:S01]  /*1c70*/  UMOV UR5, URZ ;  /* 0x000000ff00057c82 */ /* 0x000fe20008000000 */
[----:B------:R-:W-:-:S05]  /*1c80*/  VIADD R14, R30, 0x1 ;  /* 0x000000011e0e7836 */ /* 0x000fca0000000000 */
[----:B------:R-:W-:Y:S01]  /*1c90*/  I2FP.F32.U32 R14, R14 ;  /* 0x0000000e000e7245 */ /* 0x000fe20000201000 */
[----:B-1----:R-:W5:Y:S03]  /*1ca0*/  TEX.LL R21, R16, R16, R32, UR4, 2D, 0x7 ;  /* 0x28ff042010107f60 */ /* 0x002f6600089e0715 */
        /* <DEDUP_REMOVED lines=18> */
[----:B-----5:R-:W-:-:S05]  /*1dd0*/  IMAD.SHL.U32 R14, R18, 0x2, RZ ;  /* 0x00000002120e7824 */ /* 0x020fca00078e00ff */
[----:B------:R-:W-:-:S04]  /*1de0*/  LOP3.LUT R14, R14, 0x1fe, RZ, 0xc0, !PT ;  /* 0x000001fe0e0e7812 */ /* 0x000fc800078ec0ff */
[----:B------:R-:W-:Y:S01]  /*1df0*/  IADD3 R21, PT, PT, R1, R14, RZ ;  /* 0x0000000e01157210 */ /* 0x000fe20007ffe0ff */
[----:B---3--:R-:W-:-:S05]  /*1e00*/  VIADD R17, R17, 0x1 ;  /* 0x0000000111117836 */ /* 0x008fca0000000000 */
[----:B------:R1:W-:Y:S04]  /*1e10*/  STL.U16 [R20+0x400], R17 ;  /* 0x0004001114007387 */ /* 0x0003e80000100400 */
[----:B------:R-:W3:Y:S01]  /*1e20*/  LDL.U16 R18, [R21] ;  /* 0x0000000015127983 */ /* 0x000ee20000100400 */
[----:B------:R-:W-:-:S05]  /*1e30*/  IMAD.SHL.U32 R14, R19, 0x2, RZ ;  /* 0x00000002130e7824 */ /* 0x000fca00078e00ff */
[----:B------:R-:W-:-:S05]  /*1e40*/  LOP3.LUT R14, R14, 0x1fe, RZ, 0xc0, !PT ;  /* 0x000001fe0e0e7812 */ /* 0x000fca00078ec0ff */
[----:B------:R-:W-:Y:S02]  /*1e50*/  IMAD.IADD R19, R1, 0x1, R14 ;  /* 0x0000000101137824 */ /* 0x000fe400078e020e */
[----:B---3--:R-:W-:-:S05]  /*1e60*/  VIADD R18, R18, 0x1 ;  /* 0x0000000112127836 */ /* 0x008fca0000000000 */
[----:B------:R3:W-:Y:S04]  /*1e70*/  STL.U16 [R21], R18 ;  /* 0x0000001215007387 */ /* 0x0007e80000100400 */
[----:B0-----:R-:W4:Y:S01]  /*1e80*/  LDL.U16 R16, [R19+0x200] ;  /* 0x0002000013107983 */ /* 0x001f220000100400 */
[----:B------:R-:W-:-:S05]  /*1e90*/  IMAD.SHL.U32 R14, R24, 0x2, RZ ;  /* 0x00000002180e7824 */ /* 0x000fca00078e00ff */
[----:B------:R-:W-:-:S05]  /*1ea0*/  LOP3.LUT R14, R14, 0x1fe, RZ, 0xc0, !PT ;  /* 0x000001fe0e0e7812 */ /* 0x000fca00078ec0ff */
[----:B-1----:R-:W-:Y:S01]  /*1eb0*/  IMAD.IADD R17, R1, 0x1, R14 ;  /* 0x0000000101117824 */ /* 0x002fe200078e020e */
[----:B----4-:R-:W-:-:S05]  /*1ec0*/  IADD3 R16, PT, PT, R16, 0x1, RZ ;  /* 0x0000000110107810 */ /* 0x010fca0007ffe0ff */
[----:B------:R3:W-:Y:S04]  /*1ed0*/  STL.U16 [R19+0x200], R16 ;  /* 0x0002001013007387 */ /* 0x0007e80000100400 */
[----:B------:R-:W4:Y:S01]  /*1ee0*/  LDL.U16 R14, [R17+0x400] ;  /* 0x00040000110e7983 */ /* 0x000f220000100400 */
[----:B------:R-:W-:Y:S02]  /*1ef0*/  VIADD R30, R30, 0x2 ;  /* 0x000000021e1e7836 */ /* 0x000fe40000000000 */
[----:B----4-:R-:W-:-:S05]  /*1f00*/  VIADD R14, R14, 0x1 ;  /* 0x000000010e0e7836 */ /* 0x010fca0000000000 */
[----:B------:R3:W-:Y:S02]  /*1f10*/  STL.U16 [R17+0x400], R14 ;  /* 0x0004000e11007387 */ /* 0x0007e40000100400 */
.L_x_13:
[----:B------:R-:W-:Y:S05]  /*1f20*/  BSYNC.RECONVERGENT B4 ;  /* 0x0000000000047941 */ /* 0x000fea0003800200 */
.L_x_12:
[----:B------:R-:W-:Y:S05]  /*1f30*/  @!P1 BRA `(.L_x_6) ;  /* 0x00000000005c9947 */ /* 0x000fea0003800000 */
[----:B------:R-:W1:Y:S01]  /*1f40*/  LDCU UR4, c[0x0][0x388] ;  /* 0x00007100ff0477ac */ /* 0x000e620008000800 */
[----:B------:R-:W-:Y:S01]  /*1f50*/  IMAD.MOV.U32 R24, RZ, RZ, -0x3e000000 ;  /* 0xc2000000ff187424 */ /* 0x000fe200078e00ff */
[----:B0--3--:R-:W-:Y:S01]  /*1f60*/  I2FP.F32.U32 R14, R30 ;  /* 0x0000001e000e7245 */ /* 0x009fe20000201000 */
[----:B------:R-:W-:-:S05]  /*1f70*/  UMOV UR5, URZ ;  /* 0x000000ff00057c82 */ /* 0x000fca0008000000 */
[----:B-1----:R-:W5:Y:S02]  /*1f80*/  TEX.LL R24, R14, R14, R24, UR4, 2D ;  /* 0x28ff04180e0e7f60 */ /* 0x002f6400089e0f18 */
[----:B-----5:R-:W-:-:S04]  /*1f90*/  SHF.L.U32 R16, R14, 0x1, RZ ;  /* 0x000000010e107819 */ /* 0x020fc800000006ff */
[----:B------:R-:W-:-:S05]  /*1fa0*/  LOP3.LUT R16, R16, 0x1fe, RZ, 0xc0, !PT ;  /* 0x000001fe10107812 */ /* 0x000fca00078ec0ff */
[----:B------:R-:W-:-:S05]  /*1fb0*/  IMAD.IADD R18, R1, 0x1, R16 ;  /* 0x0000000101127824 */ /* 0x000fca00078e0210 */
[----:B------:R-:W3:Y:S01]  /*1fc0*/  LDL.U16 R17, [R18] ;  /* 0x0000000012117983 */ /* 0x000ee20000100400 */
[----:B------:R-:W-:-:S05]  /*1fd0*/  IMAD.SHL.U32 R16, R15, 0x2, RZ ;  /* 0x000000020f107824 */ /* 0x000fca00078e00ff */
[----:B------:R-:W-:-:S05]  /*1fe0*/  LOP3.LUT R16, R16, 0x1fe, RZ, 0xc0, !PT ;  /* 0x000001fe10107812 */ /* 0x000fca00078ec0ff */
[----:B------:R-:W-:Y:S02]  /*1ff0*/  IMAD.IADD R19, R1, 0x1, R16 ;  /* 0x0000000101137824 */ /* 0x000fe400078e0210 */
[----:B---3--:R-:W-:-:S05]  /*2000*/  VIADD R17, R17, 0x1 ;  /* 0x0000000111117836 */ /* 0x008fca0000000000 */
[----:B------:R0:W-:Y:S04]  /*2010*/  STL.U16 [R18], R17 ;  /* 0x0000001112007387 */ /* 0x0001e80000100400 */
[----:B------:R-:W3:Y:S01]  /*2020*/  LDL.U16 R16, [R19+0x200] ;  /* 0x0002000013107983 */ /* 0x000ee20000100400 */
[----:B------:R-:W-:-:S04]  /*2030*/  SHF.L.U32 R14, R24, 0x1, RZ ;  /* 0x00000001180e7819 */ /* 0x000fc800000006ff */
[----:B------:R-:W-:-:S05]  /*2040*/  LOP3.LUT R14, R14, 0x1fe, RZ, 0xc0, !PT ;  /* 0x000001fe0e0e7812 */ /* 0x000fca00078ec0ff */
[----:B------:R-:W-:Y:S02]  /*2050*/  IMAD.IADD R15, R1, 0x1, R14 ;  /* 0x00000001010f7824 */ /* 0x000fe400078e020e */
[----:B---3--:R-:W-:-:S05]  /*2060*/  VIADD R16, R16, 0x1 ;  /* 0x0000000110107836 */ /* 0x008fca0000000000 */
[----:B------:R0:W-:Y:S04]  /*2070*/  STL.U16 [R19+0x200], R16 ;  /* 0x0002001013007387 */ /* 0x0001e80000100400 */
[----:B------:R-:W3:Y:S02]  /*2080*/  LDL.U16 R14, [R15+0x400] ;  /* 0x000400000f0e7983 */ /* 0x000ee40000100400 */
[----:B---3--:R-:W-:-:S05]  /*2090*/  VIADD R14, R14, 0x1 ;  /* 0x000000010e0e7836 */ /* 0x008fca0000000000 */
[----:B------:R0:W-:Y:S02]  /*20a0*/  STL.U16 [R15+0x400], R14 ;  /* 0x0004000e0f007387 */ /* 0x0001e40000100400 */
.L_x_6:
[----:B-1----:R-:W-:Y:S05]  /*20b0*/  BSYNC.RECONVERGENT B0 ;  /* 0x0000000000007941 */ /* 0x002fea0003800200 */
.L_x_5:
[C---:B------:R-:W-:Y:S01]  /*20c0*/  ISETP.GE.AND P0, PT, R7.reuse, R2, PT ;  /* 0x000000020700720c */ /* 0x040fe20003f06270 */
[----:B------:R-:W-:-:S12]  /*20d0*/  VIADD R7, R7, 0x1 ;  /* 0x0000000107077836 */ /* 0x000fd80000000000 */
[----:B------:R-:W-:Y:S05]  /*20e0*/  @!P0 BRA `(.L_x_14) ;  /* 0xffffffe8000c8947 */ /* 0x000fea000383ffff */
[----:B------:R-:W-:Y:S05]  /*20f0*/  BSYNC.RECONVERGENT B1 ;  /* 0x0000000000017941 */ /* 0x000fea0003800200 */
.L_x_4:
[----:B------:R1:W4:Y:S02]  /*2100*/  LDL.U16 R4, [R1] ;  /* 0x0000000001047983 */ /* 0x0003240000100400 */
.L_x_3:
[----:B-1----:R-:W-:Y:S05]  /*2110*/  BSYNC.RECONVERGENT B2 ;  /* 0x0000000000027941 */ /* 0x002fea0003800200 */
.L_x_2:
[----:B------:R-:W-:Y:S01]  /*2120*/  IADD3 R0, PT, PT, -R0, R3, RZ ;  /* 0x0000000300007210 */ /* 0x000fe20007ffe1ff */
[----:B------:R-:W-:Y:S01]  /*2130*/  IMAD.IADD R3, R2, 0x1, -R5 ;  /* 0x0000000102037824 */ /* 0x000fe200078e0a05 */
[----:B------:R-:W-:Y:S03]  /*2140*/  BSSY.RECONVERGENT B0, `(.L_x_15) ;  /* 0x000004b000007945 */ /* 0x000fe60003800200 */
[----:B------:R-:W-:-:S05]  /*2150*/  IMAD R3, R0, R3, R3 ;  /* 0x0000000300037224 */ /* 0x000fca00078e0203 */
[----:B------:R-:W-:Y:S01]  /*2160*/  IADD3 R3, PT, PT, R0, 0x1, R3 ;  /* 0x0000000100037810 */ /* 0x000fe20007ffe003 */
[----:B------:R-:W-:-:S03]  /*2170*/  IMAD.MOV.U32 R0, RZ, RZ, RZ ;  /* 0x000000ffff007224 */ /* 0x000fc600078e00ff */
[----:B------:R-:W-:-:S04]  /*2180*/  LOP3.LUT R3, R3, 0xffff, RZ, 0xc0, !PT ;  /* 0x0000ffff03037812 */ /* 0x000fc800078ec0ff */
[----:B------:R-:W-:-:S07]  /*2190*/  SHF.R.U32.HI R3, RZ, 0x1, R3 ;  /* 0x00000001ff037819 */ /* 0x000fce0000011603 */
.L_x_17:
[C---:B------:R-:W-:Y:S01]  /*21a0*/  ISETP.NE.AND P0, PT, R0.reuse, RZ, PT ;  /* 0x000000ff0000720c */ /* 0x040fe20003f05270 */
[----:B------:R-:W-:-:S12]  /*21b0*/  IMAD R6, R0, 0x2, R1 ;  /* 0x0000000200067824 */ /* 0x000fd800078e0201 */
[----:B------:R-:W-:-:S05]  /*21c0*/  @P0 VIADD R8, R0, 0xffffffff ;  /* 0xffffffff00080836 */ /* 0x000fca0000000000 */
[----:B------:R-:W-:Y:S02]  /*21d0*/  @P0 LEA R9, R8, R1, 0x1 ;  /* 0x0000000108090211 */ /* 0x000fe400078e08ff */
[----:B------:R-:W0:Y:S04]  /*21e0*/  @P0 LDL.U16 R8, [R6] ;  /* 0x0000000006080983 */ /* 0x000e280000100400 */
[----:B------:R-:W0:Y:S01]  /*21f0*/  @P0 LDL.U16 R9, [R9] ;  /* 0x0000000009090983 */ /* 0x000e220000100400 */
[----:B------:R-:W-:Y:S01]  /*2200*/  LOP3.LUT R7, R3, 0xffff, RZ, 0xc0, !PT ;  /* 0x0000ffff03077812 */ /* 0x000fe200078ec0ff */
[--C-:B0-----:R-:W-:Y:S01]  /*2210*/  @P0 IMAD.IADD R15, R9, 0x1, R8.reuse ;  /* 0x00000001090f0824 */ /* 0x101fe200078e0208 */
[----:B----4-:R-:W-:-:S04]  /*2220*/  PRMT R8, R4, 0x7610, R8 ;  /* 0x0000761004087816 */ /* 0x010fc80000000008 */
[----:B------:R-:W-:Y:S01]  /*2230*/  @P0 PRMT R8, R15, 0x7610, R8 ;  /* 0x000076100f080816 */ /* 0x000fe20000000008 */
[----:B------:R0:W-:Y:S03]  /*2240*/  @P0 STL.U16 [R6], R15 ;  /* 0x0000000f06000387 */ /* 0x0001e60000100400 */
[----:B------:R-:W-:-:S04]  /*2250*/  LOP3.LUT R10, R8, 0xffff, RZ, 0xc0, !PT ;  /* 0x0000ffff080a7812 */ /* 0x000fc800078ec0ff */
[----:B------:R-:W-:Y:S01]  /*2260*/  ISETP.GT.U32.AND P0, PT, R10, R7, PT ;  /* 0x000000070a00720c */ /* 0x000fe20003f04070 */
[----:B------:R-:W-:-:S12]  /*2270*/  IMAD.MOV.U32 R10, RZ, RZ, R0 ;  /* 0x000000ffff0a7224 */ /* 0x000fd800078e0000 */
[----:B0-----:R-:W-:Y:S05]  /*2280*/  @P0 BRA `(.L_x_16) ;  /* 0x0000000000d40947 */ /* 0x001fea0003800000 */
[----:B------:R-:W4:Y:S01]  /*2290*/  LDL.U16 R9, [R6+0x2] ;  /* 0x0000020006097983 */ /* 0x000f220000100400 */
[----:B------:R-:W-:Y:S02]  /*22a0*/  VIADD R10, R0, 0x1 ;  /* 0x00000001000a7836 */ /* 0x000fe40000000000 */
[----:B----4-:R-:W-:-:S05]  /*22b0*/  IMAD.IADD R9, R9, 0x1, R8 ;  /* 0x0000000109097824 */ /* 0x010fca00078e0208 */
[----:B------:R0:W-:Y:S01]  /*22c0*/  STL.U16 [R6+0x2], R9 ;  /* 0x0000020906007387 */ /* 0x0001e20000100400 */
[----:B------:R-:W-:-:S04]  /*22d0*/  LOP3.LUT R8, R9, 0xffff, RZ, 0xc0, !PT ;  /* 0x0000ffff09087812 */ /* 0x000fc800078ec0ff */
[----:B------:R-:W-:-:S13]  /*22e0*/  ISETP.GT.U32.AND P0, PT, R8, R7, PT ;  /* 0x000000070800720c */ /* 0x000fda0003f04070 */
[----:B0-----:R-:W-:Y:S05]  /*22f0*/  @P0 BRA `(.L_x_16) ;  /* 0x0000000000b80947 */ /* 0x001fea0003800000 */
[----:B------:R-:W4:Y:S01]  /*2300*/  LDL.U16 R8, [R6+0x4] ;  /* 0x0000040006087983 */ /* 0x000f220000100400 */
[----:B------:R-:W-:Y:S01]  /*2310*/  VIADD R10, R0, 0x2 ;  /* 0x00000002000a7836 */ /* 0x000fe20000000000 */
[----:B----4-:R-:W-:-:S04]  /*2320*/  IADD3 R9, PT, PT, R9, R8, RZ ;  /* 0x0000000809097210 */ /* 0x010fc80007ffe0ff */
[----:B------:R-:W-:Y:S01]  /*2330*/  LOP3.LUT R8, R9, 0xffff, RZ, 0xc0, !PT ;  /* 0x0000ffff09087812 */ /* 0x000fe200078ec0ff */
[----:B------:R0:W-:Y:S03]  /*2340*/  STL.U16 [R6+0x4], R9 ;  /* 0x0000040906007387 */ /* 0x0001e60000100400 */
[----:B------:R-:W-:-:S13]  /*2350*/  ISETP.GT.U32.AND P0, PT, R8, R7, PT ;  /* 0x000000070800720c */ /* 0x000fda0003f04070 */
        /* <DEDUP_REMOVED lines=9> */
[----:B------:R-:W-:Y:S01]  /*23f0*/  IADD3 R10, PT, PT, R0, 0x4, RZ ;  /* 0x00000004000a7810 */ /* 0x000fe20007ffe0ff */
[----:B----4-:R-:W-:-:S05]  /*2400*/  IMAD.IADD R9, R9, 0x1, R8 ;  /* 0x0000000109097824 */ /* 0x010fca00078e0208 */
[----:B------:R0:W-:Y:S01]  /*2410*/  STL.U16 [R6+0x8], R9 ;  /* 0x0000080906007387 */ /* 0x0001e20000100400 */
[----:B------:R-:W-:-:S04]  /*2420*/  LOP3.LUT R8, R9, 0xffff, RZ, 0xc0, !PT ;  /* 0x0000ffff09087812 */ /* 0x000fc800078ec0ff */
        /* <DEDUP_REMOVED lines=23> */
[----:B------:R-:W-:-:S05]  /*25a0*/  VIADD R0, R0, 0x8 ;  /* 0x0000000800007836 */ /* 0x000fca0000000000 */
[----:B------:R-:W-:-:S13]  /*25b0*/  ISETP.NE.AND P0, PT, R0, 0x100, PT ;  /* 0x000001000000780c */ /* 0x000fda0003f05270 */
[----:B------:R-:W-:Y:S05]  /*25c0*/  @P0 BRA `(.L_x_17) ;  /* 0xfffffff800f40947 */ /* 0x000fea000383ffff */
[----:B------:R-:W-:Y:S05]  /*25d0*/  BRA `(.L_x_18) ;  /* 0x0000000000047947 */ /* 0x000fea0003800000 */
.L_x_16:
[----:B------:R-:W-:-:S07]  /*25e0*/  IMAD.MOV.U32 R12, RZ, RZ, R10 ;  /* 0x000000ffff0c7224 */ /* 0x000fce00078e000a */
.L_x_18:
[----:B------:R-:W-:Y:S05]  /*25f0*/  BSYNC.RECONVERGENT B0 ;  /* 0x0000000000007941 */ /* 0x000fea0003800200 */
.L_x_15:
[----:B---3--:R0:W4:Y:S01]  /*2600*/  LDL.U16 R14, [R1+0x200] ;  /* 0x00020000010e7983 */ /* 0x0081220000100400 */
[----:B------:R-:W-:Y:S01]  /*2610*/  BSSY.RECONVERGENT B0, `(.L_x_19) ;  /* 0x0000047000007945 */ /* 0x000fe20003800200 */
[----:B------:R-:W-:-:S07]  /*2620*/  IMAD.MOV.U32 R0, RZ, RZ, RZ ;  /* 0x000000ffff007224 */ /* 0x000fce00078e00ff */
.L_x_22:
[C---:B------:R-:W-:Y:S01]  /*2630*/  ISETP.NE.AND P0, PT, R0.reuse, RZ, PT ;  /* 0x000000ff0000720c */ /* 0x040fe20003f05270 */
[----:B------:R-:W-:-:S12]  /*2640*/  IMAD R4, R0, 0x2, R1 ;  /* 0x0000000200047824 */ /* 0x000fd800078e0201 */
[----:B------:R-:W-:Y:S01]  /*2650*/  @P0 IADD3 R6, PT, PT, R0, -0x1, RZ ;  /* 0xffffffff00060810 */ /* 0x000fe20007ffe0ff */
[----:B------:R-:W3:Y:S04]  /*2660*/  @P0 LDL.U16 R7, [R4+0x200] ;  /* 0x0002000004070983 */ /* 0x000ee80000100400 */
[----:B------:R-:W-:-:S06]  /*2670*/  @P0 IMAD R8, R6, 0x2, R1 ;  /* 0x0000000206080824 */ /* 0x000fcc00078e0201 */
[----:B------:R-:W3:Y:S01]  /*2680*/  @P0 LDL.U16 R8, [R8+0x200] ;  /* 0x0002000008080983 */ /* 0x000ee20000100400 */
[----:B------:R-:W-:Y:S01]  /*2690*/  LOP3.LUT R6, R3, 0xffff, RZ, 0xc0, !PT ;  /* 0x0000ffff03067812 */ /* 0x000fe200078ec0ff */
[----:B------:R-:W-:Y:S02]  /*26a0*/  IMAD.MOV.U32 R10, RZ, RZ, R0 ;  /* 0x000000ffff0a7224 */ /* 0x000fe400078e0000 */
[--C-:B---3--:R-:W-:Y:S01]  /*26b0*/  @P0 IMAD.IADD R9, R8, 0x1, R7.reuse ;  /* 0x0000000108090824 */ /* 0x108fe200078e0207 */
[----:B----4-:R-:W-:-:S04]  /*26c0*/  PRMT R7, R14, 0x7610, R7 ;  /* 0x000076100e077816 */ /* 0x010fc80000000007 */
[----:B------:R-:W-:Y:S01]  /*26d0*/  @P0 PRMT R7, R9, 0x7610, R7 ;  /* 0x0000761009070816 */ /* 0x000fe20000000007 */
[----:B------:R1:W-:Y:S03]  /*26e0*/  @P0 STL.U16 [R4+0x200], R9 ;  /* 0x0002000904000387 */ /* 0x0003e60000100400 */
[----:B------:R-:W-:-:S04]  /*26f0*/  LOP3.LUT R15, R7, 0xffff, RZ, 0xc0, !PT ;  /* 0x0000ffff070f7812 */ /* 0x000fc800078ec0ff */
[----:B------:R-:W-:-:S13]  /*2700*/  ISETP.GT.U32.AND P0, PT, R15, R6, PT ;  /* 0x000000060f00720c */ /* 0x000fda0003f04070 */
[----:B-1----:R-:W-:Y:S05]  /*2710*/  @P0 BRA `(.L_x_20) ;  /* 0x0000000000d40947 */ /* 0x002fea0003800000 */
[----:B------:R-:W3:Y:S01]  /*2720*/  LDL.U16 R8, [R4+0x202] ;  /* 0x0002020004087983 */ /* 0x000ee20000100400 */
[----:B------:R-:W-:Y:S01]  /*2730*/  VIADD R10, R0, 0x1 ;  /* 0x00000001000a7836 */ /* 0x000fe20000000000 */
[----:B---3--:R-:W-:-:S04]  /*2740*/  IADD3 R8, PT, PT, R8, R7, RZ ;  /* 0x0000000708087210 */ /* 0x008fc80007ffe0ff */
[----:B------:R-:W-:Y:S01]  /*2750*/  LOP3.LUT R7, R8, 0xffff, RZ, 0xc0, !PT ;  /* 0x0000ffff08077812 */ /* 0x000fe200078ec0ff */
[----:B------:R1:W-:Y:S03]  /*2760*/  STL.U16 [R4+0x202], R8 ;  /* 0x0002020804007387 */ /* 0x0003e60000100400 */
[----:B------:R-:W-:-:S13]  /*2770*/  ISETP.GT.U32.AND P0, PT, R7, R6, PT ;  /* 0x000000060700720c */ /* 0x000fda0003f04070 */
[----:B-1----:R-:W-:Y:S05]  /*2780*/  @P0 BRA `(.L_x_20) ;  /* 0x0000000000b80947 */ /* 0x002fea0003800000 */
[----:B------:R-:W3:Y:S01]  /*2790*/  LDL.U16 R7, [R4+0x204] ;  /* 0x0002040004077983 */ /* 0x000ee20000100400 */
[----:B------:R-:W-:Y:S02]  /*27a0*/  VIADD R10, R0, 0x2 ;  /* 0x00000002000a7836 */ /* 0x000fe40000000000 */
[----:B---3--:R-:W-:-:S05]  /*27b0*/  IMAD.IADD R8, R8, 0x1, R7 ;  /* 0x0000000108087824 */ /* 0x008fca00078e0207 */
[----:B------:R1:W-:Y:S01]  /*27c0*/  STL.U16 [R4+0x204], R8 ;  /* 0x0002040804007387 */ /* 0x0003e20000100400 */
[----:B------:R-:W-:-:S04]  /*27d0*/  LOP3.LUT R7, R8, 0xffff, RZ, 0xc0, !PT ;  /* 0x0000ffff08077812 */ /* 0x000fc800078ec0ff */
[----:B------:R-:W-:-:S13]  /*27e0*/  ISETP.GT.U32.AND P0, PT, R7, R6, PT ;  /* 0x000000060700720c */ /* 0x000fda0003f04070 */
[----:B-1----:R-:W-:Y:S05]  /*27f0*/  @P0 BRA `(.L_x_20) ;  /* 0x00000000009c0947 */ /* 0x002fea0003800000 */
[----:B------:R-:W3:Y:S01]  /*2800*/  LDL.U16 R7, [R4+0x206] ;  /* 0x0002060004077983 */ /* 0x000ee20000100400 */
[----:B------:R-:W-:Y:S01]  /*2810*/  IADD3 R10, PT, PT, R0, 0x3, RZ ;  /* 0x00000003000a7810 */ /* 0x000fe20007ffe0ff */
[----:B---3--:R-:W-:-:S05]  /*2820*/  IMAD.IADD R8, R8, 0x1, R7 ;  /* 0x0000000108087824 */ /* 0x008fca00078e0207 */
[----:B------:R1:W-:Y:S01]  /*2830*/  STL.U16 [R4+0x206], R8 ;  /* 0x0002060804007387 */ /* 0x0003e20000100400 */
[----:B------:R-:W-:-:S04]  /*2840*/  LOP3.LUT R7, R8, 0xffff, RZ, 0xc0, !PT ;  /* 0x0000ffff08077812 */ /* 0x000fc800078ec0ff */
        /* <DEDUP_REMOVED lines=30> */
[----:B------:R-:W-:-:S05]  /*2a30*/  VIADD R0, R0, 0x8 ;  /* 0x0000000800007836 */ /* 0x000fca0000000000 */
[----:B------:R-:W-:-:S13]  /*2a40*/  ISETP.NE.AND P0, PT, R0, 0x100, PT ;  /* 0x000001000000780c */ /* 0x000fda0003f05270 */
[----:B------:R-:W-:Y:S05]  /*2a50*/  @!P0 BRA `(.L_x_21) ;  /* 0x0000000000088947 */ /* 0x000fea0003800000 */
[----:B------:R-:W-:Y:S05]  /*2a60*/  BRA `(.L_x_22) ;  /* 0xfffffff800f07947 */ /* 0x000fea000383ffff */
.L_x_20:
[----:B------:R-:W-:-:S07]  /*2a70*/  IMAD.MOV.U32 R13, RZ, RZ, R10 ;  /* 0x000000ffff0d7224 */ /* 0x000fce00078e000a */
.L_x_21:
[----:B------:R-:W-:Y:S05]  /*2a80*/  BSYNC.RECONVERGENT B0 ;  /* 0x0000000000007941 */ /* 0x000fea0003800200 */
.L_x_19:
[----:B------:R1:W4:Y:S01]  /*2a90*/  LDL.U16 R14, [R1+0x400] ;  /* 0x00040000010e7983 */ /* 0x0003220000100400 */
[----:B------:R-:W-:Y:S01]  /*2aa0*/  BSSY.RECONVERGENT B0, `(.L_x_23) ;  /* 0x0000047000007945 */ /* 0x000fe20003800200 */
[----:B------:R-:W-:-:S07]  /*2ab0*/  IMAD.MOV.U32 R0, RZ, RZ, RZ ;  /* 0x000000ffff007224 */ /* 0x000fce00078e00ff */
.L_x_26:
[C---:B------:R-:W-:Y:S01]  /*2ac0*/  ISETP.NE.AND P0, PT, R0.reuse, RZ, PT ;  /* 0x000000ff0000720c */ /* 0x040fe20003f05270 */
[----:B------:R-:W-:-:S12]  /*2ad0*/  IMAD R4, R0, 0x2, R1 ;  /* 0x0000000200047824 */ /* 0x000fd800078e0201 */
[----:B------:R-:W-:Y:S01]  /*2ae0*/  @P0 IADD3 R6, PT, PT, R0, -0x1, RZ ;  /* 0xffffffff00060810 */ /* 0x000fe20007ffe0ff */
[----:B------:R-:W3:Y:S04]  /*2af0*/  @P0 LDL.U16 R7, [R4+0x400] ;  /* 0x0004000004070983 */ /* 0x000ee80000100400 */
[----:B------:R-:W-:-:S06]  /*2b00*/  @P0 IMAD R8, R6, 0x2, R1 ;  /* 0x0000000206080824 */ /* 0x000fcc00078e0201 */
[----:B------:R-:W3:Y:S01]  /*2b10*/  @P0 LDL.U16 R8, [R8+0x400] ;  /* 0x0004000008080983 */ /* 0x000ee20000100400 */
[----:B------:R-:W-:Y:S02]  /*2b20*/  LOP3.LUT R6, R3, 0xffff, RZ, 0xc0, !PT ;  /* 0x0000ffff03067812 */ /* 0x000fe400078ec0ff */
[----:B------:R-:W-:Y:S01]  /*2b30*/  MOV R10, R0 ;  /* 0x00000000000a7202 */ /* 0x000fe20000000f00 */
[--C-:B---3--:R-:W-:Y:S01]  /*2b40*/  @P0 IMAD.IADD R9, R8, 0x1, R7.reuse ;  /* 0x0000000108090824 */ /* 0x108fe200078e0207 */
[----:B----4-:R-:W-:-:S04]  /*2b50*/  PRMT R7, R14, 0x7610, R7 ;  /* 0x000076100e077816 */ /* 0x010fc80000000007 */
[----:B------:R-:W-:Y:S01]  /*2b60*/  @P0 PRMT R7, R9, 0x7610, R7 ;  /* 0x0000761009070816 */ /* 0x000fe20000000007 */
[----:B------:R3:W-:Y:S03]  /*2b70*/  @P0 STL.U16 [R4+0x400], R9 ;  /* 0x0004000904000387 */ /* 0x0007e60000100400 */
[----:B------:R-:W-:-:S04]  /*2b80*/  LOP3.LUT R15, R7, 0xffff, RZ, 0xc0, !PT ;  /* 0x0000ffff070f7812 */ /* 0x000fc800078ec0ff */
[----:B------:R-:W-:-:S13]  /*2b90*/  ISETP.GT.U32.AND P0, PT, R15, R6, PT ;  /* 0x000000060f00720c */ /* 0x000fda0003f04070 */
[----:B---3--:R-:W-:Y:S05]  /*2ba0*/  @P0 BRA `(.L_x_24) ;  /* 0x0000000000d40947 */ /* 0x008fea0003800000 */
[----:B------:R-:W3:Y:S01]  /*2bb0*/  LDL.U16 R8, [R4+0x402] ;  /* 0x0004020004087983 */ /* 0x000ee20000100400 */
[----:B------:R-:W-:Y:S02]  /*2bc0*/  VIADD R10, R0, 0x1 ;  /* 0x00000001000a7836 */ /* 0x000fe40000000000 */
[----:B---3--:R-:W-:-:S05]  /*2bd0*/  IMAD.IADD R8, R8, 0x1, R7 ;  /* 0x0000000108087824 */ /* 0x008fca00078e0207 */
[----:B------:R3:W-:Y:S01]  /*2be0*/  STL.U16 [R4+0x402], R8 ;  /* 0x0004020804007387 */ /* 0x0007e20000100400 */
[----:B------:R-:W-:-:S04]  /*2bf0*/  LOP3.LUT R7, R8, 0xffff, RZ, 0xc0, !PT ;  /* 0x0000ffff08077812 */ /* 0x000fc800078ec0ff */
[----:B------:R-:W-:-:S13]  /*2c00*/  ISETP.GT.U32.AND P0, PT, R7, R6, PT ;  /* 0x000000060700720c */ /* 0x000fda0003f04070 */
[----:B---3--:R-:W-:Y:S05]  /*2c10*/  @P0 BRA `(.L_x_24) ;  /* 0x0000000000b80947 */ /* 0x008fea0003800000 */
[----:B------:R-:W3:Y:S01]  /*2c20*/  LDL.U16 R7, [R4+0x404] ;  /* 0x0004040004077983 */ /* 0x000ee20000100400 */
[----:B------:R-:W-:Y:S01]  /*2c30*/  IADD3 R10, PT, PT, R0, 0x2, RZ ;  /* 0x00000002000a7810 */ /* 0x000fe20007ffe0ff */
[----:B---3--:R-:W-:-:S05]  /*2c40*/  IMAD.IADD R8, R8, 0x1, R7 ;  /* 0x0000000108087824 */ /* 0x008fca00078e0207 */
[----:B------:R3:W-:Y:S01]  /*2c50*/  STL.U16 [R4+0x404], R8 ;  /* 0x0004040804007387 */ /* 0x0007e20000100400 */
        /* <DEDUP_REMOVED lines=38> */
[----:B------:R-:W-:-:S05]  /*2ec0*/  VIADD R0, R0, 0x8 ;  /* 0x0000000800007836 */ /* 0x000fca0000000000 */
[----:B------:R-:W-:-:S13]  /*2ed0*/  ISETP.NE.AND P0, PT, R0, 0x100, PT ;  /* 0x000001000000780c */ /* 0x000fda0003f05270 */
[----:B------:R-:W-:Y:S05]  /*2ee0*/  @!P0 BRA `(.L_x_25) ;  /* 0x0000000000088947 */ /* 0x000fea0003800000 */
[----:B------:R-:W-:Y:S05]  /*2ef0*/  BRA `(.L_x_26) ;  /* 0xfffffff800f07947 */ /* 0x000fea000383ffff */
.L_x_24:
[----:B------:R-:W-:-:S07]  /*2f00*/  MOV R11, R10 ;  /* 0x0000000a000b7202 */ /* 0x000fce0000000f00 */
.L_x_25:
[----:B------:R-:W-:Y:S05]  /*2f10*/  BSYNC.RECONVERGENT B0 ;  /* 0x0000000000007941 */ /* 0x000fea0003800200 */
.L_x_23:
[----:B------:R-:W3:Y:S01]  /*2f20*/  LDC.64 R6, c[0x0][0x380] ;  /* 0x0000e000ff067b82 */ /* 0x000ee20000000a00 */
[----:B------:R-:W4:Y:S01]  /*2f30*/  LDCU UR4, c[0x0][0x390] ;  /* 0x00007200ff0477ac */ /* 0x000f220008000800 */
[----:B------:R-:W-:Y:S01]  /*2f40*/  LOP3.LUT R0, R25, 0xffff, RZ, 0xc0, !PT ;  /* 0x0000ffff19007812 */ /* 0x000fe200078ec0ff */
[----:B------:R-:W-:Y:S01]  /*2f50*/  VIADD R27, R27, 0x1 ;  /* 0x000000011b1b7836 */ /* 0x000fe20000000000 */
[----:B------:R-:W-:Y:S02]  /*2f60*/  LOP3.LUT R3, R11, 0xffff, RZ, 0xc0, !PT ;  /* 0x0000ffff0b037812 */ /* 0x000fe400078ec0ff */
[----:B------:R-:W-:Y:S02]  /*2f70*/  LOP3.LUT R4, R13, 0xffff, RZ, 0xc0, !PT ;  /* 0x0000ffff0d047812 */ /* 0x000fe400078ec0ff */
[----:B------:R-:W-:Y:S02]  /*2f80*/  LOP3.LUT R9, R12, 0xffff, RZ, 0xc0, !PT ;  /* 0x0000ffff0c097812 */ /* 0x000fe400078ec0ff */
[----:B------:R-:W-:-:S02]  /*2f90*/  PRMT R0, R3, 0x3340, R0 ;  /* 0x0000334003007816 */ /* 0x000fc40000000000 */
[----:B------:R-:W-:-:S04]  /*2fa0*/  PRMT R9, R9, 0x3340, R4 ;  /* 0x0000334009097816 */ /* 0x000fc80000000004 */
[----:B------:R-:W-:Y:S01]  /*2fb0*/  PRMT R9, R9, 0x5410, R0 ;  /* 0x0000541009097816 */ /* 0x000fe20000000000 */
[----:B----4-:R-:W-:Y:S02]  /*2fc0*/  IMAD R3, R29, UR4, R26 ;  /* 0x000000041d037c24 */ /* 0x010fe4000f8e021a */
[----:B------:R-:W-:Y:S02]  /*2fd0*/  VIADD R26, R26, UR6 ;  /* 0x000000061a1a7c36 */ /* 0x000fe40008000000 */
[----:B---3--:R-:W-:-:S03]  /*2fe0*/  IMAD.WIDE R6, R3, 0x4, R6 ;  /* 0x0000000403067825 */ /* 0x008fc600078e0206 */
[----:B------:R-:W-:Y:S02]  /*2ff0*/  ISETP.GE.AND P0, PT, R26, UR4, PT ;  /* 0x000000041a007c0c */ /* 0x000fe4000bf06270 */
[----:B------:R3:W-:Y:S11]  /*3000*/  STG.E desc[UR8][R6.64], R9 ;  /* 0x0000000906007986 */ /* 0x0007f6000c101908 */
[----:B------:R-:W-:Y:S05]  /*3010*/  @!P0 BRA `(.L_x_27) ;  /* 0xffffffd0006c8947 */ /* 0x000fea000383ffff */
.L_x_1:
[----:B-1----:R-:W-:Y:S05]  /*3020*/  BSYNC.RECONVERGENT B3 ;  /* 0x0000000000037941 */ /* 0x002fea0003800200 */
.L_x_0:
[----:B------:R-:W1:Y:S01]  /*3030*/  LDCU UR4, c[0x0][0x364] ;  /* 0x00006c80ff0477ac */ /* 0x000e620008000800 */
[----:B------:R-:W1:Y:S01]  /*3040*/  LDC R0, c[0x0][0x374] ;  /* 0x0000dd00ff007b82 */ /* 0x000e620000000800 */
[----:B------:R-:W4:Y:S01]  /*3050*/  LDCU UR5, c[0x0][0x394] ;  /* 0x00007280ff0577ac */ /* 0x000f220008000800 */
[----:B-1----:R-:W-:-:S05]  /*3060*/  IMAD R29, R0, UR4, R29 ;  /* 0x00000004001d7c24 */ /* 0x002fca000f8e021d */
[----:B----4-:R-:W-:-:S13]  /*3070*/  ISETP.GE.AND P0, PT, R29, UR5, PT ;  /* 0x000000051d007c0c */ /* 0x010fda000bf06270 */
[----:B------:R-:W-:Y:S05]  /*3080*/  @!P0 BRA `(.L_x_28) ;  /* 0xffffffd000248947 */ /* 0x000fea000383ffff */
[----:B------:R-:W-:Y:S05]  /*3090*/  EXIT ;  /* 0x000000000000794d */ /* 0x000fea0003800000 */
.L_x_29:
[----:B------:R-:W-:-:S00]  /*30a0*/  BRA `(.L_x_29) ;  /* 0xfffffffc00fc7947 */ /* 0x000fc0000383ffff */
[----:B------:R-:W-:-:S00]  /*30b0*/  NOP ;  /* 0x0000000000007918 */ /* 0x000fc00000000000 */
        /* <DEDUP_REMOVED lines=12> */
.L_x_30:


//--------------------- .nv.shared.reserved.0     --------------------------
	.section	.nv.shared.reserved.0,"aw",@nobits
	.weak		__nv_reservedSMEM_offset_0_alias
	.size		__nv_reservedSMEM_offset_0_alias, 0, 64
	.other		__nv_reservedSMEM_offset_0_alias,@"STO_CUDA_RESERVED_SHARED STV_DEFAULT"
__nv_reservedSMEM_offset_0_alias:
	.zero		0
	.zero		64


//--------------------- .nv.constant0._Z6kernelP6uchar4yiii --------------------------
	.section	.nv.constant0._Z6kernelP6uchar4yiii,"a",@progbits
	.sectionflags	@""
	.align	4
.nv.constant0._Z6kernelP6uchar4yiii:
	.zero		924


//--------------------- SYMBOLS --------------------------

	.type		.nv.reservedSmem.offset0,@object
	.size		.nv.reservedSmem.offset0,0x4
